	.target	sm_90a

	.elftype	@"ET_EXEC"


//--------------------- .note.nv.tkinfo           --------------------------
	.section	.note.nv.tkinfo,"",@"SHT_NOTE"
	.sectionflags	@"SHF_NOTE_NV_TKINFO"
	.tkinfo
        /*0018*/ 	.word	0x00000002
        /*0030*/ 	.string	""
        /*0030*/ 	.string	"ptxas"
        /*0030*/ 	.string	"Cuda compilation tools, release 13.0, V13.0.88"
        /*0030*/ 	.string	"Build cuda_13.0.r13.0/compiler.36424714_0"
        /*0030*/ 	.string	"-arch sm_90a -m 64 "



//--------------------- .note.nv.cuinfo           --------------------------
	.section	.note.nv.cuinfo,"",@"SHT_NOTE"
	.sectionflags	@"SHF_NOTE_NV_CUINFO"
        /*0018*/ 	.short	0x0002
        /*001a*/ 	.short	0x005a
        /*001c*/ 	.short	0x0082
	.zero		2


//--------------------- .nv.info                  --------------------------
	.section	.nv.info,"",@"SHT_CUDA_INFO"
	.align	4


	//----- nvinfo : EIATTR_REGCOUNT
	.align		4
        /*0000*/ 	.byte	0x04, 0x2f
        /*0002*/ 	.short	(.L_15 - .L_14)
	.align		4
.L_14:
        /*0004*/ 	.word	index@(_ZN7cutlass13device_kernelINS_4gemm6kernel13GemmUniversalIN4cute5tupleIJiiiiEEENS1_10collective13CollectiveMmaINS1_34MainloopSm90TmaGmmaWarpSpecializedILi2ENS5_IJNS4_1CILi1EEESB_SB_EEENS1_32KernelTmaWarpSpecializedPingpongEEENS5_IJNSA_ILi64EEENSA_ILi128EEESG_EEENS_10tfloat32_tENS5_IJlSB_lEEESI_SJ_NS4_8TiledMMAINS4_8MMA_AtomIJNS4_4SM904GMMA30MMA_64x128x8_F32TF32TF32_SS_TNILNSN_7ScaleInE1ELSP_1EEEEEENS4_6LayoutISC_NS5_IJNSA_ILi0EEEST_ST_EEEEENS5_IJNS4_10UnderscoreESW_SW_EEEEENS4_13SM90_TMA_LOADENS4_14ComposedLayoutINS4_7SwizzleILi3ELi4ELi3EEENS4_18smem_ptr_flag_bitsILi32EEENSS_INS5_IJNSA_ILi8EEENSA_ILi32EEEEEENS5_IJS16_SB_EEEEEEEvNS4_8identityESZ_S1A_vS1B_EENS_8epilogue10collective6detail29Sm90TmaWarpSpecializedAdapterINS1E_15DefaultEpilogueISI_SJ_SJ_NS1D_6thread17LinearCombinationISI_Li1EffLNS1I_9ScaleType4KindE0ELNS_15FloatRoundStyleE2ESI_EENS1_15EpilogueDefaultEEEEEvvEEEEvNT_6ParamsE)
        /*0008*/ 	.word	0x000000a8


	//----- nvinfo : EIATTR_FRAME_SIZE
	.align		4
.L_15:
        /*000c*/ 	.byte	0x04, 0x11
        /*000e*/ 	.short	(.L_17 - .L_16)
	.align		4
.L_16:
        /*0010*/ 	.word	index@(_ZN7cutlass13device_kernelINS_4gemm6kernel13GemmUniversalIN4cute5tupleIJiiiiEEENS1_10collective13CollectiveMmaINS1_34MainloopSm90TmaGmmaWarpSpecializedILi2ENS5_IJNS4_1CILi1EEESB_SB_EEENS1_32KernelTmaWarpSpecializedPingpongEEENS5_IJNSA_ILi64EEENSA_ILi128EEESG_EEENS_10tfloat32_tENS5_IJlSB_lEEESI_SJ_NS4_8TiledMMAINS4_8MMA_AtomIJNS4_4SM904GMMA30MMA_64x128x8_F32TF32TF32_SS_TNILNSN_7ScaleInE1ELSP_1EEEEEENS4_6LayoutISC_NS5_IJNSA_ILi0EEEST_ST_EEEEENS5_IJNS4_10UnderscoreESW_SW_EEEEENS4_13SM90_TMA_LOADENS4_14ComposedLayoutINS4_7SwizzleILi3ELi4ELi3EEENS4_18smem_ptr_flag_bitsILi32EEENSS_INS5_IJNSA_ILi8EEENSA_ILi32EEEEEENS5_IJS16_SB_EEEEEEEvNS4_8identityESZ_S1A_vS1B_EENS_8epilogue10collective6detail29Sm90TmaWarpSpecializedAdapterINS1E_15DefaultEpilogueISI_SJ_SJ_NS1D_6thread17LinearCombinationISI_Li1EffLNS1I_9ScaleType4KindE0ELNS_15FloatRoundStyleE2ESI_EENS1_15EpilogueDefaultEEEEEvvEEEEvNT_6ParamsE)
        /*0014*/ 	.word	0x00000000


	//----- nvinfo : EIATTR_MIN_STACK_SIZE
	.align		4
.L_17:
        /*0018*/ 	.byte	0x04, 0x12
        /*001a*/ 	.short	(.L_19 - .L_18)
	.align		4
.L_18:
        /*001c*/ 	.word	index@(_ZN7cutlass13device_kernelINS_4gemm6kernel13GemmUniversalIN4cute5tupleIJiiiiEEENS1_10collective13CollectiveMmaINS1_34MainloopSm90TmaGmmaWarpSpecializedILi2ENS5_IJNS4_1CILi1EEESB_SB_EEENS1_32KernelTmaWarpSpecializedPingpongEEENS5_IJNSA_ILi64EEENSA_ILi128EEESG_EEENS_10tfloat32_tENS5_IJlSB_lEEESI_SJ_NS4_8TiledMMAINS4_8MMA_AtomIJNS4_4SM904GMMA30MMA_64x128x8_F32TF32TF32_SS_TNILNSN_7ScaleInE1ELSP_1EEEEEENS4_6LayoutISC_NS5_IJNSA_ILi0EEEST_ST_EEEEENS5_IJNS4_10UnderscoreESW_SW_EEEEENS4_13SM90_TMA_LOADENS4_14ComposedLayoutINS4_7SwizzleILi3ELi4ELi3EEENS4_18smem_ptr_flag_bitsILi32EEENSS_INS5_IJNSA_ILi8EEENSA_ILi32EEEEEENS5_IJS16_SB_EEEEEEEvNS4_8identityESZ_S1A_vS1B_EENS_8epilogue10collective6detail29Sm90TmaWarpSpecializedAdapterINS1E_15DefaultEpilogueISI_SJ_SJ_NS1D_6thread17LinearCombinationISI_Li1EffLNS1I_9ScaleType4KindE0ELNS_15FloatRoundStyleE2ESI_EENS1_15EpilogueDefaultEEEEEvvEEEEvNT_6ParamsE)
        /*0020*/ 	.word	0x00000000
.L_19:


//--------------------- .nv.compat                --------------------------
	.section	.nv.compat,"",@"SHT_CUDA_COMPAT_INFO"
	.align	4
        /*0000*/ 	.byte	0x02, 0x09, 0x01, 0x00, 0x02, 0x02, 0x04, 0x00, 0x02, 0x05, 0x05, 0x00, 0x03, 0x07, 0x01, 0x01
        /*0010*/ 	.byte	0x02, 0x03, 0x01, 0x00, 0x02, 0x06, 0x01, 0x00, 0x04, 0x0b, 0x08, 0x00, 0x00, 0x00, 0x00, 0x00
        /*0020*/ 	.byte	0x00, 0x00, 0x00, 0x00


//--------------------- .nv.info._ZN7cutlass13device_kernelINS_4gemm6kernel13GemmUniversalIN4cute5tupleIJiiiiEEENS1_10collective13CollectiveMmaINS1_34MainloopSm90TmaGmmaWarpSpecializedILi2ENS5_IJNS4_1CILi1EEESB_SB_EEENS1_32KernelTmaWarpSpecializedPingpongEEENS5_IJNSA_ILi64EEENSA_ILi128EEESG_EEENS_10tfloat32_tENS5_IJlSB_lEEESI_SJ_NS4_8TiledMMAINS4_8MMA_AtomIJNS4_4SM904GMMA30MMA_64x128x8_F32TF32TF32_SS_TNILNSN_7ScaleInE1ELSP_1EEEEEENS4_6LayoutISC_NS5_IJNSA_ILi0EEEST_ST_EEEEENS5_IJNS4_10UnderscoreESW_SW_EEEEENS4_13SM90_TMA_LOADENS4_14ComposedLayoutINS4_7SwizzleILi3ELi4ELi3EEENS4_18smem_ptr_flag_bitsILi32EEENSS_INS5_IJNSA_ILi8EEENSA_ILi32EEEEEENS5_IJS16_SB_EEEEEEEvNS4_8identityESZ_S1A_vS1B_EENS_8epilogue10collective6detail29Sm90TmaWarpSpecializedAdapterINS1E_15DefaultEpilogueISI_SJ_SJ_NS1D_6thread17LinearCombinationISI_Li1EffLNS1I_9ScaleType4KindE0ELNS_15FloatRoundStyleE2ESI_EENS1_15EpilogueDefaultEEEEEvvEEEEvNT_6ParamsE --------------------------
	.section	.nv.info._ZN7cutlass13device_kernelINS_4gemm6kernel13GemmUniversalIN4cute5tupleIJiiiiEEENS1_10collective13CollectiveMmaINS1_34MainloopSm90TmaGmmaWarpSpecializedILi2ENS5_IJNS4_1CILi1EEESB_SB_EEENS1_32KernelTmaWarpSpecializedPingpongEEENS5_IJNSA_ILi64EEENSA_ILi128EEESG_EEENS_10tfloat32_tENS5_IJlSB_lEEESI_SJ_NS4_8TiledMMAINS4_8MMA_AtomIJNS4_4SM904GMMA30MMA_64x128x8_F32TF32TF32_SS_TNILNSN_7ScaleInE1ELSP_1EEEEEENS4_6LayoutISC_NS5_IJNSA_ILi0EEEST_ST_EEEEENS5_IJNS4_10UnderscoreESW_SW_EEEEENS4_13SM90_TMA_LOADENS4_14ComposedLayoutINS4_7SwizzleILi3ELi4ELi3EEENS4_18smem_ptr_flag_bitsILi32EEENSS_INS5_IJNSA_ILi8EEENSA_ILi32EEEEEENS5_IJS16_SB_EEEEEEEvNS4_8identityESZ_S1A_vS1B_EENS_8epilogue10collective6detail29Sm90TmaWarpSpecializedAdapterINS1E_15DefaultEpilogueISI_SJ_SJ_NS1D_6thread17LinearCombinationISI_Li1EffLNS1I_9ScaleType4KindE0ELNS_15FloatRoundStyleE2ESI_EENS1_15EpilogueDefaultEEEEEvvEEEEvNT_6ParamsE,"",@"SHT_CUDA_INFO"
	.sectionflags	@""
	.align	4


	//----- nvinfo : EIATTR_CUDA_API_VERSION
	.align		4
        /*0000*/ 	.byte	0x04, 0x37
        /*0002*/ 	.short	(.L_21 - .L_20)
.L_20:
        /*0004*/ 	.word	0x00000082


	//----- nvinfo : EIATTR_KPARAM_INFO
	.align		4
.L_21:
        /*0008*/ 	.byte	0x04, 0x17
        /*000a*/ 	.short	(.L_23 - .L_22)
.L_22:
        /*000c*/ 	.word	0x00000000
        /*0010*/ 	.short	0x0000
        /*0012*/ 	.short	0x0070
        /*0014*/ 	.byte	0x00, 0xf0, 0x01, 0x10


	//----- nvinfo : EIATTR_SPARSE_MMA_MASK
	.align		4
.L_23:
        /*0018*/ 	.byte	0x03, 0x50
        /*001a*/ 	.short	0x0000


	//----- nvinfo : EIATTR_MAXREG_COUNT
	.align		4
        /*001c*/ 	.byte	0x03, 0x1b
        /*001e*/ 	.short	0x00a8


	//----- nvinfo : EIATTR_NUM_BARRIERS
	.align		4
        /*0020*/ 	.byte	0x02, 0x4c
        /*0022*/ 	.byte	0x01
	.zero		1


	//----- nvinfo : EIATTR_EXTERNS
	.align		4
        /*0024*/ 	.byte	0x04, 0x0f
        /*0026*/ 	.short	(.L_25 - .L_24)


	//   ....[0]....
	.align		4
.L_24:
        /*0028*/ 	.word	index@(__assertfail)


	//----- nvinfo : EIATTR_MERCURY_ISA_VERSION
	.align		4
.L_25:
        /*002c*/ 	.byte	0x03, 0x5f
        /*002e*/ 	.short	0x0101


	//----- nvinfo : EIATTR_INT_WARP_WIDE_INSTR_OFFSETS
	.align		4
        /*0030*/ 	.byte	0x04, 0x31
        /*0032*/ 	.short	(.L_27 - .L_26)


	//   ....[0]....
.L_26:
        /*0034*/ 	.word	0x00000430


	//   ....[1]....
        /*0038*/ 	.word	0x00000450


	//   ....[2]....
        /*003c*/ 	.word	0x000004d0


	//   ....[3]....
        /*0040*/ 	.word	0x000004e0


	//   ....[4]....
        /*0044*/ 	.word	0x000004f0


	//   ....[5]....
        /*0048*/ 	.word	0x00000510


	//   ....[6]....
        /*004c*/ 	.word	0x00000570


	//   ....[7]....
        /*0050*/ 	.word	0x00000590


	//----- nvinfo : EIATTR_COOP_GROUP_MASK_REGIDS
	.align		4
.L_27:
        /*0054*/ 	.byte	0x04, 0x29
        /*0056*/ 	.short	(.L_29 - .L_28)


	//   ....[0]....
.L_28:
        /*0058*/ 	.word	0xffffffff


	//   ....[1]....
        /*005c*/ 	.word	0xffffffff


	//   ....[2]....
        /*0060*/ 	.word	0xffffffff


	//   ....[3]....
        /*0064*/ 	.word	0xffffffff


	//   ....[4]....
        /*0068*/ 	.word	0xffffffff


	//   ....[5]....
        /*006c*/ 	.word	0xffffffff


	//----- nvinfo : EIATTR_COOP_GROUP_INSTR_OFFSETS
	.align		4
.L_29:
        /*0070*/ 	.byte	0x04, 0x28
        /*0072*/ 	.short	(.L_31 - .L_30)


	//   ....[0]....
.L_30:
        /*0074*/ 	.word	0x00000050


	//   ....[1]....
        /*0078*/ 	.word	0x00000080


	//   ....[2]....
        /*007c*/ 	.word	0x00000180


	//   ....[3]....
        /*0080*/ 	.word	0x00000350


	//   ....[4]....
        /*0084*/ 	.word	0x00000390


	//   ....[5]....
        /*0088*/ 	.word	0x000003d0


	//----- nvinfo : EIATTR_REG_RECONFIG
	.align		4
.L_31:
        /*008c*/ 	.byte	0x01, 0x54
	.zero		2


	//----- nvinfo : EIATTR_SYSCALL_OFFSETS
	.align		4
        /*0090*/ 	.byte	0x04, 0x46
        /*0092*/ 	.short	(.L_33 - .L_32)


	//   ....[0]....
.L_32:
        /*0094*/ 	.word	0x00001740


	//----- nvinfo : EIATTR_MBARRIER_INSTR_OFFSETS
	.align		4
.L_33:
        /*0098*/ 	.byte	0x04, 0x39
        /*009a*/ 	.short	(.L_35 - .L_34)


	//   ....[0]....
.L_34:
        /*009c*/ 	.word	0x00000300
        /*00a0*/ 	.word	0x000000ff
        /*00a4*/ 	.word	0x00000000
        /*00a8*/ 	.short	0x0100
        /*00aa*/ 	.byte	0x09
	.zero		1


	//   ....[1]....
        /*00ac*/ 	.word	0x00000310
        /*00b0*/ 	.word	0x000000ff
        /*00b4*/ 	.word	0x00000010
        /*00b8*/ 	.short	0x0100
        /*00ba*/ 	.byte	0x09
	.zero		1


	//   ....[2]....
        /*00bc*/ 	.word	0x00000320
        /*00c0*/ 	.word	0x000000ff
        /*00c4*/ 	.word	0x00000008
        /*00c8*/ 	.short	0x0100
        /*00ca*/ 	.byte	0x09
	.zero		1


	//   ....[3]....
        /*00cc*/ 	.word	0x00000330
        /*00d0*/ 	.word	0x000000ff
        /*00d4*/ 	.word	0x00000018
        /*00d8*/ 	.short	0x0100
        /*00da*/ 	.byte	0x09
	.zero		1


	//   ....[4]....
        /*00dc*/ 	.word	0x000005b0
        /*00e0*/ 	.word	0x000000ff
        /*00e4*/ 	.word	0x00000050
        /*00e8*/ 	.short	0x0100
        /*00ea*/ 	.byte	0x09
	.zero		1


	//   ....[5]....
        /*00ec*/ 	.word	0x000005c0
        /*00f0*/ 	.word	0x000000ff
        /*00f4*/ 	.word	0x00000058
        /*00f8*/ 	.short	0x0100
        /*00fa*/ 	.byte	0x09
	.zero		1


	//   ....[6]....
        /*00fc*/ 	.word	0x00000600
        /*0100*/ 	.word	0x000000ff
        /*0104*/ 	.word	0x00000030
        /*0108*/ 	.short	0x0100
        /*010a*/ 	.byte	0x0a
	.zero		1


	//   ....[7]....
        /*010c*/ 	.word	0x00000620
        /*0110*/ 	.word	0x000000ff
        /*0114*/ 	.word	0x00000038
        /*0118*/ 	.short	0x0100
        /*011a*/ 	.byte	0x0a
	.zero		1


	//   ....[8]....
        /*011c*/ 	.word	0x00000630
        /*0120*/ 	.word	0x000000ff
        /*0124*/ 	.word	0x00000040
        /*0128*/ 	.short	0x0100
        /*012a*/ 	.byte	0x0a
	.zero		1


	//   ....[9]....
        /*012c*/ 	.word	0x00000640
        /*0130*/ 	.word	0x000000ff
        /*0134*/ 	.word	0x00000048
        /*0138*/ 	.short	0x0100
        /*013a*/ 	.byte	0x0a
	.zero		1


	//   ....[10]....
        /*013c*/ 	.word	0x00001600
        /*0140*/ 	.word	0x0000005f
        /*0144*/ 	.word	0xfffffff8
        /*0148*/ 	.short	0x010a
        /*014a*/ 	.byte	0x3f
	.zero		1


	//   ....[11]....
        /*014c*/ 	.word	0x000017d0
        /*0150*/ 	.word	0x00000003
        /*0154*/ 	.word	0x00000000
        /*0158*/ 	.short	0x010a
        /*015a*/ 	.byte	0x3f
	.zero		1


	//   ....[12]....
        /*015c*/ 	.word	0x00001830
        /*0160*/ 	.word	0x00000003
        /*0164*/ 	.word	0x00000000
        /*0168*/ 	.short	0x010a
        /*016a*/ 	.byte	0x3f
	.zero		1


	//   ....[13]....
        /*016c*/ 	.word	0x000020d0
        /*0170*/ 	.word	0x000000ff
        /*0174*/ 	.word	0x00000000
        /*0178*/ 	.short	0x010a
        /*017a*/ 	.byte	0x04
	.zero		1


	//   ....[14]....
        /*017c*/ 	.word	0x00002110
        /*0180*/ 	.word	0x000000ff
        /*0184*/ 	.word	0x00000000
        /*0188*/ 	.short	0x010a
        /*018a*/ 	.byte	0x04
	.zero		1


	//   ....[15]....
        /*018c*/ 	.word	0x000028c0
        /*0190*/ 	.word	0x000000ff
        /*0194*/ 	.word	0x00000000
        /*0198*/ 	.short	0x0101
        /*019a*/ 	.byte	0x04
	.zero		1


	//   ....[16]....
        /*019c*/ 	.word	0x000029b0
        /*01a0*/ 	.word	0x00000063
        /*01a4*/ 	.word	0x00000000
        /*01a8*/ 	.short	0x0101
        /*01aa*/ 	.byte	0x32
	.zero		1


	//   ....[17]....
        /*01ac*/ 	.word	0x00002a70
        /*01b0*/ 	.word	0x000000ff
        /*01b4*/ 	.word	0x00000000
        /*01b8*/ 	.short	0x0101
        /*01ba*/ 	.byte	0x04
	.zero		1


	//   ....[18]....
        /*01bc*/ 	.word	0x00002ac0
        /*01c0*/ 	.word	0x0000005f
        /*01c4*/ 	.word	0x00000008
        /*01c8*/ 	.short	0x010a
        /*01ca*/ 	.byte	0x3f
	.zero		1


	//   ....[19]....
        /*01cc*/ 	.word	0x00006ba0
        /*01d0*/ 	.word	0x00000060
        /*01d4*/ 	.word	0x00000000
        /*01d8*/ 	.short	0x0101
        /*01da*/ 	.byte	0x32
	.zero		1


	//   ....[20]....
        /*01dc*/ 	.word	0x000075b0
        /*01e0*/ 	.word	0x00000007
        /*01e4*/ 	.word	0x00000010
        /*01e8*/ 	.short	0x010a
        /*01ea*/ 	.byte	0x3f
	.zero		1


	//   ....[21]....
        /*01ec*/ 	.word	0x00007b80
        /*01f0*/ 	.word	0x00000003
        /*01f4*/ 	.word	0x00000058
        /*01f8*/ 	.short	0x0101
        /*01fa*/ 	.byte	0x3f
	.zero		1


	//   ....[22]....
        /*01fc*/ 	.word	0x000082f0
        /*0200*/ 	.word	0x00000007
        /*0204*/ 	.word	0x00000000
        /*0208*/ 	.short	0x010a
        /*020a*/ 	.byte	0x3f
	.zero		1


	//   ....[23]....
        /*020c*/ 	.word	0x00008370
        /*0210*/ 	.word	0x00000003
        /*0214*/ 	.word	0x00000000
        /*0218*/ 	.short	0x010a
        /*021a*/ 	.byte	0x3f
	.zero		1


	//   ....[24]....
        /*021c*/ 	.word	0x000083d0
        /*0220*/ 	.word	0x0000005f
        /*0224*/ 	.word	0xfffffff8
        /*0228*/ 	.short	0x010a
        /*022a*/ 	.byte	0x3f
	.zero		1


	//   ....[25]....
        /*022c*/ 	.word	0x00008420
        /*0230*/ 	.word	0x00000003
        /*0234*/ 	.word	0x00000000
        /*0238*/ 	.short	0x010a
        /*023a*/ 	.byte	0x3f
	.zero		1


	//   ....[26]....
        /*023c*/ 	.word	0x00008480
        /*0240*/ 	.word	0x00000004
        /*0244*/ 	.word	0x00000000
        /*0248*/ 	.short	0x010a
        /*024a*/ 	.byte	0x3f
	.zero		1


	//   ....[27]....
        /*024c*/ 	.word	0x000084d0
        /*0250*/ 	.word	0x0000005f
        /*0254*/ 	.word	0x00000008
        /*0258*/ 	.short	0x010a
        /*025a*/ 	.byte	0x3f
	.zero		1


	//   ....[28]....
        /*025c*/ 	.word	0x000085a0
        /*0260*/ 	.word	0x00000007
        /*0264*/ 	.word	0x00000010
        /*0268*/ 	.short	0x010a
        /*026a*/ 	.byte	0x3f
	.zero		1


	//   ....[29]....
        /*026c*/ 	.word	0x00008670
        /*0270*/ 	.word	0x00000007
        /*0274*/ 	.word	0x00000000
        /*0278*/ 	.short	0x010a
        /*027a*/ 	.byte	0x3f
	.zero		1


	//----- nvinfo : EIATTR_NUM_MBARRIERS
	.align		4
.L_35:
        /*027c*/ 	.byte	0x03, 0x38
        /*027e*/ 	.short	0x000a


	//----- nvinfo : EIATTR_EXIT_INSTR_OFFSETS
	.align		4
        /*0280*/ 	.byte	0x04, 0x1c
        /*0282*/ 	.short	(.L_37 - .L_36)


	//   ....[0]....
.L_36:
        /*0284*/ 	.word	0x00001200


	//   ....[1]....
        /*0288*/ 	.word	0x00001260


	//   ....[2]....
        /*028c*/ 	.word	0x000072e0


	//   ....[3]....
        /*0290*/ 	.word	0x00007310


	//   ....[4]....
        /*0294*/ 	.word	0x000083c0


	//----- nvinfo : EIATTR_MAX_THREADS
	.align		4
.L_37:
        /*0298*/ 	.byte	0x04, 0x05
        /*029a*/ 	.short	(.L_39 - .L_38)
.L_38:
        /*029c*/ 	.word	0x00000180
        /*02a0*/ 	.word	0x00000001
        /*02a4*/ 	.word	0x00000001


	//----- nvinfo : EIATTR_CRS_STACK_SIZE
	.align		4
.L_39:
        /*02a8*/ 	.byte	0x04, 0x1e
        /*02aa*/ 	.short	(.L_41 - .L_40)
.L_40:
        /*02ac*/ 	.word	0x00000000


	//----- nvinfo : EIATTR_CBANK_PARAM_SIZE
	.align		4
.L_41:
        /*02b0*/ 	.byte	0x03, 0x19
        /*02b2*/ 	.short	0x0470


	//----- nvinfo : EIATTR_PARAM_CBANK
	.align		4
        /*02b4*/ 	.byte	0x04, 0x0a
        /*02b6*/ 	.short	(.L_43 - .L_42)
	.align		4
.L_42:
        /*02b8*/ 	.word	index@(.nv.constant0._ZN7cutlass13device_kernelINS_4gemm6kernel13GemmUniversalIN4cute5tupleIJiiiiEEENS1_10collective13CollectiveMmaINS1_34MainloopSm90TmaGmmaWarpSpecializedILi2ENS5_IJNS4_1CILi1EEESB_SB_EEENS1_32KernelTmaWarpSpecializedPingpongEEENS5_IJNSA_ILi64EEENSA_ILi128EEESG_EEENS_10tfloat32_tENS5_IJlSB_lEEESI_SJ_NS4_8TiledMMAINS4_8MMA_AtomIJNS4_4SM904GMMA30MMA_64x128x8_F32TF32TF32_SS_TNILNSN_7ScaleInE1ELSP_1EEEEEENS4_6LayoutISC_NS5_IJNSA_ILi0EEEST_ST_EEEEENS5_IJNS4_10UnderscoreESW_SW_EEEEENS4_13SM90_TMA_LOADENS4_14ComposedLayoutINS4_7SwizzleILi3ELi4ELi3EEENS4_18smem_ptr_flag_bitsILi32EEENSS_INS5_IJNSA_ILi8EEENSA_ILi32EEEEEENS5_IJS16_SB_EEEEEEEvNS4_8identityESZ_S1A_vS1B_EENS_8epilogue10collective6detail29Sm90TmaWarpSpecializedAdapterINS1E_15DefaultEpilogueISI_SJ_SJ_NS1D_6thread17LinearCombinationISI_Li1EffLNS1I_9ScaleType4KindE0ELNS_15FloatRoundStyleE2ESI_EENS1_15EpilogueDefaultEEEEEvvEEEEvNT_6ParamsE)
        /*02bc*/ 	.short	0x0210
        /*02be*/ 	.short	0x0470


	//----- nvinfo : EIATTR_SW_WAR
	.align		4
.L_43:
        /*02c0*/ 	.byte	0x04, 0x36
        /*02c2*/ 	.short	(.L_45 - .L_44)
.L_44:
        /*02c4*/ 	.word	0x00000008
.L_45:


//--------------------- .nv.callgraph             --------------------------
	.section	.nv.callgraph,"",@"SHT_CUDA_CALLGRAPH"
	.align	4
	.sectionentsize	8
	.align		4
        /*0000*/ 	.word	0x00000000
	.align		4
        /*0004*/ 	.word	0xffffffff
	.align		4
        /*0008*/ 	.word	index@(_ZN7cutlass13device_kernelINS_4gemm6kernel13GemmUniversalIN4cute5tupleIJiiiiEEENS1_10collective13CollectiveMmaINS1_34MainloopSm90TmaGmmaWarpSpecializedILi2ENS5_IJNS4_1CILi1EEESB_SB_EEENS1_32KernelTmaWarpSpecializedPingpongEEENS5_IJNSA_ILi64EEENSA_ILi128EEESG_EEENS_10tfloat32_tENS5_IJlSB_lEEESI_SJ_NS4_8TiledMMAINS4_8MMA_AtomIJNS4_4SM904GMMA30MMA_64x128x8_F32TF32TF32_SS_TNILNSN_7ScaleInE1ELSP_1EEEEEENS4_6LayoutISC_NS5_IJNSA_ILi0EEEST_ST_EEEEENS5_IJNS4_10UnderscoreESW_SW_EEEEENS4_13SM90_TMA_LOADENS4_14ComposedLayoutINS4_7SwizzleILi3ELi4ELi3EEENS4_18smem_ptr_flag_bitsILi32EEENSS_INS5_IJNSA_ILi8EEENSA_ILi32EEEEEENS5_IJS16_SB_EEEEEEEvNS4_8identityESZ_S1A_vS1B_EENS_8epilogue10collective6detail29Sm90TmaWarpSpecializedAdapterINS1E_15DefaultEpilogueISI_SJ_SJ_NS1D_6thread17LinearCombinationISI_Li1EffLNS1I_9ScaleType4KindE0ELNS_15FloatRoundStyleE2ESI_EENS1_15EpilogueDefaultEEEEEvvEEEEvNT_6ParamsE)
	.align		4
        /*000c*/ 	.word	index@(__assertfail)
	.align		4
        /*0010*/ 	.word	0x00000000
	.align		4
        /*0014*/ 	.word	0xfffffffe
	.align		4
        /*0018*/ 	.word	0x00000000
	.align		4
        /*001c*/ 	.word	0xfffffffd
	.align		4
        /*0020*/ 	.word	0x00000000
	.align		4
        /*0024*/ 	.word	0xfffffffc


//--------------------- .nv.constant4             --------------------------
	.section	.nv.constant4,"a",@progbits
	.align	8
	.align		8
.nv.constant4:
        /*0000*/ 	.dword	__assertfail
	.align		8
        /*0008*/ 	.dword	__unnamed_1
	.align		8
        /*0010*/ 	.dword	_ZN40_INTERNAL_d01aed46_4_k_cu_d9963f3a_230444cuda3std3__45__cpo5beginE
	.align		8
        /*0018*/ 	.dword	_ZN40_INTERNAL_d01aed46_4_k_cu_d9963f3a_230444cuda3std3__45__cpo3endE
	.align		8
        /*0020*/ 	.dword	_ZN40_INTERNAL_d01aed46_4_k_cu_d9963f3a_230444cuda3std3__45__cpo6cbeginE
	.align		8
        /*0028*/ 	.dword	_ZN40_INTERNAL_d01aed46_4_k_cu_d9963f3a_230444cuda3std3__45__cpo4cendE
	.align		8
        /*0030*/ 	.dword	_ZN40_INTERNAL_d01aed46_4_k_cu_d9963f3a_230444cuda3std3__442_GLOBAL__N__d01aed46_4_k_cu_d9963f3a_230446ignoreE
	.align		8
        /*0038*/ 	.dword	_ZN40_INTERNAL_d01aed46_4_k_cu_d9963f3a_230444cuda3std3__419piecewise_constructE
	.align		8
        /*0040*/ 	.dword	_ZN40_INTERNAL_d01aed46_4_k_cu_d9963f3a_230444cuda3std3__48in_placeE
	.align		8
        /*0048*/ 	.dword	_ZN40_INTERNAL_d01aed46_4_k_cu_d9963f3a_230444cuda3std6ranges3__45__cpo4swapE
	.align		8
        /*0050*/ 	.dword	_ZN40_INTERNAL_d01aed46_4_k_cu_d9963f3a_230444cuda3std6ranges3__45__cpo9iter_moveE
	.align		8
        /*0058*/ 	.dword	_ZN40_INTERNAL_d01aed46_4_k_cu_d9963f3a_230444cute7productE
	.align		8
        /*0060*/ 	.dword	_ZN40_INTERNAL_d01aed46_4_k_cu_d9963f3a_230444cute1_E
	.align		8
        /*0068*/ 	.dword	$str$22
	.align		8
        /*0070*/ 	.dword	$str$23


//--------------------- .text._ZN7cutlass13device_kernelINS_4gemm6kernel13GemmUniversalIN4cute5tupleIJiiiiEEENS1_10collective13CollectiveMmaINS1_34MainloopSm90TmaGmmaWarpSpecializedILi2ENS5_IJNS4_1CILi1EEESB_SB_EEENS1_32KernelTmaWarpSpecializedPingpongEEENS5_IJNSA_ILi64EEENSA_ILi128EEESG_EEENS_10tfloat32_tENS5_IJlSB_lEEESI_SJ_NS4_8TiledMMAINS4_8MMA_AtomIJNS4_4SM904GMMA30MMA_64x128x8_F32TF32TF32_SS_TNILNSN_7ScaleInE1ELSP_1EEEEEENS4_6LayoutISC_NS5_IJNSA_ILi0EEEST_ST_EEEEENS5_IJNS4_10UnderscoreESW_SW_EEEEENS4_13SM90_TMA_LOADENS4_14ComposedLayoutINS4_7SwizzleILi3ELi4ELi3EEENS4_18smem_ptr_flag_bitsILi32EEENSS_INS5_IJNSA_ILi8EEENSA_ILi32EEEEEENS5_IJS16_SB_EEEEEEEvNS4_8identityESZ_S1A_vS1B_EENS_8epilogue10collective6detail29Sm90TmaWarpSpecializedAdapterINS1E_15DefaultEpilogueISI_SJ_SJ_NS1D_6thread17LinearCombinationISI_Li1EffLNS1I_9ScaleType4KindE0ELNS_15FloatRoundStyleE2ESI_EENS1_15EpilogueDefaultEEEEEvvEEEEvNT_6ParamsE --------------------------
	.section	.text._ZN7cutlass13device_kernelINS_4gemm6kernel13GemmUniversalIN4cute5tupleIJiiiiEEENS1_10collective13CollectiveMmaINS1_34MainloopSm90TmaGmmaWarpSpecializedILi2ENS5_IJNS4_1CILi1EEESB_SB_EEENS1_32KernelTmaWarpSpecializedPingpongEEENS5_IJNSA_ILi64EEENSA_ILi128EEESG_EEENS_10tfloat32_tENS5_IJlSB_lEEESI_SJ_NS4_8TiledMMAINS4_8MMA_AtomIJNS4_4SM904GMMA30MMA_64x128x8_F32TF32TF32_SS_TNILNSN_7ScaleInE1ELSP_1EEEEEENS4_6LayoutISC_NS5_IJNSA_ILi0EEEST_ST_EEEEENS5_IJNS4_10UnderscoreESW_SW_EEEEENS4_13SM90_TMA_LOADENS4_14ComposedLayoutINS4_7SwizzleILi3ELi4ELi3EEENS4_18smem_ptr_flag_bitsILi32EEENSS_INS5_IJNSA_ILi8EEENSA_ILi32EEEEEENS5_IJS16_SB_EEEEEEEvNS4_8identityESZ_S1A_vS1B_EENS_8epilogue10collective6detail29Sm90TmaWarpSpecializedAdapterINS1E_15DefaultEpilogueISI_SJ_SJ_NS1D_6thread17LinearCombinationISI_Li1EffLNS1I_9ScaleType4KindE0ELNS_15FloatRoundStyleE2ESI_EENS1_15EpilogueDefaultEEEEEvvEEEEvNT_6ParamsE,"ax",@progbits
	.align	128
.text._ZN7cutlass13device_kernelINS_4gemm6kernel13GemmUniversalIN4cute5tupleIJiiiiEEENS1_10collective13CollectiveMmaINS1_34MainloopSm90TmaGmmaWarpSpecializedILi2ENS5_IJNS4_1CILi1EEESB_SB_EEENS1_32KernelTmaWarpSpecializedPingpongEEENS5_IJNSA_ILi64EEENSA_ILi128EEESG_EEENS_10tfloat32_tENS5_IJlSB_lEEESI_SJ_NS4_8TiledMMAINS4_8MMA_AtomIJNS4_4SM904GMMA30MMA_64x128x8_F32TF32TF32_SS_TNILNSN_7ScaleInE1ELSP_1EEEEEENS4_6LayoutISC_NS5_IJNSA_ILi0EEEST_ST_EEEEENS5_IJNS4_10UnderscoreESW_SW_EEEEENS4_13SM90_TMA_LOADENS4_14ComposedLayoutINS4_7SwizzleILi3ELi4ELi3EEENS4_18smem_ptr_flag_bitsILi32EEENSS_INS5_IJNSA_ILi8EEENSA_ILi32EEEEEENS5_IJS16_SB_EEEEEEEvNS4_8identityESZ_S1A_vS1B_EENS_8epilogue10collective6detail29Sm90TmaWarpSpecializedAdapterINS1E_15DefaultEpilogueISI_SJ_SJ_NS1D_6thread17LinearCombinationISI_Li1EffLNS1I_9ScaleType4KindE0ELNS_15FloatRoundStyleE2ESI_EENS1_15EpilogueDefaultEEEEEvvEEEEvNT_6ParamsE:
        .type           _ZN7cutlass13device_kernelINS_4gemm6kernel13GemmUniversalIN4cute5tupleIJiiiiEEENS1_10collective13CollectiveMmaINS1_34MainloopSm90TmaGmmaWarpSpecializedILi2ENS5_IJNS4_1CILi1EEESB_SB_EEENS1_32KernelTmaWarpSpecializedPingpongEEENS5_IJNSA_ILi64EEENSA_ILi128EEESG_EEENS_10tfloat32_tENS5_IJlSB_lEEESI_SJ_NS4_8TiledMMAINS4_8MMA_AtomIJNS4_4SM904GMMA30MMA_64x128x8_F32TF32TF32_SS_TNILNSN_7ScaleInE1ELSP_1EEEEEENS4_6LayoutISC_NS5_IJNSA_ILi0EEEST_ST_EEEEENS5_IJNS4_10UnderscoreESW_SW_EEEEENS4_13SM90_TMA_LOADENS4_14ComposedLayoutINS4_7SwizzleILi3ELi4ELi3EEENS4_18smem_ptr_flag_bitsILi32EEENSS_INS5_IJNSA_ILi8EEENSA_ILi32EEEEEENS5_IJS16_SB_EEEEEEEvNS4_8identityESZ_S1A_vS1B_EENS_8epilogue10collective6detail29Sm90TmaWarpSpecializedAdapterINS1E_15DefaultEpilogueISI_SJ_SJ_NS1D_6thread17LinearCombinationISI_Li1EffLNS1I_9ScaleType4KindE0ELNS_15FloatRoundStyleE2ESI_EENS1_15EpilogueDefaultEEEEEvvEEEEvNT_6ParamsE,@function
        .size           _ZN7cutlass13device_kernelINS_4gemm6kernel13GemmUniversalIN4cute5tupleIJiiiiEEENS1_10collective13CollectiveMmaINS1_34MainloopSm90TmaGmmaWarpSpecializedILi2ENS5_IJNS4_1CILi1EEESB_SB_EEENS1_32KernelTmaWarpSpecializedPingpongEEENS5_IJNSA_ILi64EEENSA_ILi128EEESG_EEENS_10tfloat32_tENS5_IJlSB_lEEESI_SJ_NS4_8TiledMMAINS4_8MMA_AtomIJNS4_4SM904GMMA30MMA_64x128x8_F32TF32TF32_SS_TNILNSN_7ScaleInE1ELSP_1EEEEEENS4_6LayoutISC_NS5_IJNSA_ILi0EEEST_ST_EEEEENS5_IJNS4_10UnderscoreESW_SW_EEEEENS4_13SM90_TMA_LOADENS4_14ComposedLayoutINS4_7SwizzleILi3ELi4ELi3EEENS4_18smem_ptr_flag_bitsILi32EEENSS_INS5_IJNSA_ILi8EEENSA_ILi32EEEEEENS5_IJS16_SB_EEEEEEEvNS4_8identityESZ_S1A_vS1B_EENS_8epilogue10collective6detail29Sm90TmaWarpSpecializedAdapterINS1E_15DefaultEpilogueISI_SJ_SJ_NS1D_6thread17LinearCombinationISI_Li1EffLNS1I_9ScaleType4KindE0ELNS_15FloatRoundStyleE2ESI_EENS1_15EpilogueDefaultEEEEEvvEEEEvNT_6ParamsE,(.L_x_192 - _ZN7cutlass13device_kernelINS_4gemm6kernel13GemmUniversalIN4cute5tupleIJiiiiEEENS1_10collective13CollectiveMmaINS1_34MainloopSm90TmaGmmaWarpSpecializedILi2ENS5_IJNS4_1CILi1EEESB_SB_EEENS1_32KernelTmaWarpSpecializedPingpongEEENS5_IJNSA_ILi64EEENSA_ILi128EEESG_EEENS_10tfloat32_tENS5_IJlSB_lEEESI_SJ_NS4_8TiledMMAINS4_8MMA_AtomIJNS4_4SM904GMMA30MMA_64x128x8_F32TF32TF32_SS_TNILNSN_7ScaleInE1ELSP_1EEEEEENS4_6LayoutISC_NS5_IJNSA_ILi0EEEST_ST_EEEEENS5_IJNS4_10UnderscoreESW_SW_EEEEENS4_13SM90_TMA_LOADENS4_14ComposedLayoutINS4_7SwizzleILi3ELi4ELi3EEENS4_18smem_ptr_flag_bitsILi32EEENSS_INS5_IJNSA_ILi8EEENSA_ILi32EEEEEENS5_IJS16_SB_EEEEEEEvNS4_8identityESZ_S1A_vS1B_EENS_8epilogue10collective6detail29Sm90TmaWarpSpecializedAdapterINS1E_15DefaultEpilogueISI_SJ_SJ_NS1D_6thread17LinearCombinationISI_Li1EffLNS1I_9ScaleType4KindE0ELNS_15FloatRoundStyleE2ESI_EENS1_15EpilogueDefaultEEEEEvvEEEEvNT_6ParamsE)
        .other          _ZN7cutlass13device_kernelINS_4gemm6kernel13GemmUniversalIN4cute5tupleIJiiiiEEENS1_10collective13CollectiveMmaINS1_34MainloopSm90TmaGmmaWarpSpecializedILi2ENS5_IJNS4_1CILi1EEESB_SB_EEENS1_32KernelTmaWarpSpecializedPingpongEEENS5_IJNSA_ILi64EEENSA_ILi128EEESG_EEENS_10tfloat32_tENS5_IJlSB_lEEESI_SJ_NS4_8TiledMMAINS4_8MMA_AtomIJNS4_4SM904GMMA30MMA_64x128x8_F32TF32TF32_SS_TNILNSN_7ScaleInE1ELSP_1EEEEEENS4_6LayoutISC_NS5_IJNSA_ILi0EEEST_ST_EEEEENS5_IJNS4_10UnderscoreESW_SW_EEEEENS4_13SM90_TMA_LOADENS4_14ComposedLayoutINS4_7SwizzleILi3ELi4ELi3EEENS4_18smem_ptr_flag_bitsILi32EEENSS_INS5_IJNSA_ILi8EEENSA_ILi32EEEEEENS5_IJS16_SB_EEEEEEEvNS4_8identityESZ_S1A_vS1B_EENS_8epilogue10collective6detail29Sm90TmaWarpSpecializedAdapterINS1E_15DefaultEpilogueISI_SJ_SJ_NS1D_6thread17LinearCombinationISI_Li1EffLNS1I_9ScaleType4KindE0ELNS_15FloatRoundStyleE2ESI_EENS1_15EpilogueDefaultEEEEEvvEEEEvNT_6ParamsE,@"STO_CUDA_ENTRY STV_DEFAULT"
_ZN7cutlass13device_kernelINS_4gemm6kernel13GemmUniversalIN4cute5tupleIJiiiiEEENS1_10collective13CollectiveMmaINS1_34MainloopSm90TmaGmmaWarpSpecializedILi2ENS5_IJNS4_1CILi1EEESB_SB_EEENS1_32KernelTmaWarpSpecializedPingpongEEENS5_IJNSA_ILi64EEENSA_ILi128EEESG_EEENS_10tfloat32_tENS5_IJlSB_lEEESI_SJ_NS4_8TiledMMAINS4_8MMA_AtomIJNS4_4SM904GMMA30MMA_64x128x8_F32TF32TF32_SS_TNILNSN_7ScaleInE1ELSP_1EEEEEENS4_6LayoutISC_NS5_IJNSA_ILi0EEEST_ST_EEEEENS5_IJNS4_10UnderscoreESW_SW_EEEEENS4_13SM90_TMA_LOADENS4_14ComposedLayoutINS4_7SwizzleILi3ELi4ELi3EEENS4_18smem_ptr_flag_bitsILi32EEENSS_INS5_IJNSA_ILi8EEENSA_ILi32EEEEEENS5_IJS16_SB_EEEEEEEvNS4_8identityESZ_S1A_vS1B_EENS_8epilogue10collective6detail29Sm90TmaWarpSpecializedAdapterINS1E_15DefaultEpilogueISI_SJ_SJ_NS1D_6thread17LinearCombinationISI_Li1EffLNS1I_9ScaleType4KindE0ELNS_15FloatRoundStyleE2ESI_EENS1_15EpilogueDefaultEEEEEvvEEEEvNT_6ParamsE:
[----:B------:R-:W0:Y:S01]  /*0000*/  LDC R1, c[0x0][0x28] ;  /* 0x00000a00ff017b82 */ /* 0x000e220000000800 */
[----:B------:R-:W1:Y:S01]  /*0010*/  S2R R4, SR_TID.X ;  /* 0x0000000000047919 */ /* 0x000e620000002100 */
[----:B------:R-:W-:Y:S01]  /*0020*/  ELECT P0, URZ, PT ;  /* 0x00000000003f782f */ /* 0x000fe20003800000 */
[----:B------:R-:W-:Y:S01]  /*0030*/  BSSY B0, `(.L_x_0) ;  /* 0x0000014000007945 */ /* 0x000fe20003800000 */
[----:B-1----:R-:W-:-:S05]  /*0040*/  SHF.R.U32.HI R0, RZ, 0x5, R4 ;  /* 0x00000005ff007819 */ /* 0x002fca0000011604 */
[----:B------:R-:W1:Y:S02]  /*0050*/  SHFL.IDX PT, R2, R0, RZ, 0x1f ;  /* 0x00001fff00027589 */ /* 0x000e6400000e0000 */
[----:B-1----:R-:W-:Y:S02]  /*0060*/  R2UR UR8, R2 ;  /* 0x00000000020872ca */ /* 0x002fe400000e0000 */
[----:B------:R-:W-:-:S05]  /*0070*/  SHF.R.U32.HI R2, RZ, 0x7, R4 ;  /* 0x00000007ff027819 */ /* 0x000fca0000011604 */
[----:B------:R1:W2:Y:S06]  /*0080*/  SHFL.IDX PT, R3, R2, RZ, 0x1f ;  /* 0x00001fff02037589 */ /* 0x0002ac00000e0000 */
[----:B------:R-:W-:Y:S02]  /*0090*/  USHF.R.S32.HI UR4, URZ, 0x1f, UR8 ;  /* 0x0000001f3f047899 */ /* 0x000fe40008011408 */
[----:B------:R-:W-:Y:S02]  /*00a0*/  ISETP.NE.OR P0, PT, RZ, UR8, !P0 ;  /* 0x00000008ff007c0c */ /* 0x000fe4000c705670 */
[----:B------:R-:W-:-:S04]  /*00b0*/  ULEA.HI UR4, UR4, UR8, URZ, 0x2 ;  /* 0x0000000804047291 */ /* 0x000fc8000f8f103f */
[----:B------:R-:W-:-:S04]  /*00c0*/  ULOP3.LUT UR4, UR4, 0xfffffffc, URZ, 0xc0, !UPT ;  /* 0xfffffffc04047892 */ /* 0x000fc8000f8ec03f */
[----:B------:R-:W-:-:S03]  /*00d0*/  UIADD3 UR8, UR8, -UR4, URZ ;  /* 0x8000000408087290 */ /* 0x000fc6000fffe03f */
[----:B01----:R-:W-:Y:S09]  /*00e0*/  @P0 BRA `(.L_x_1) ;  /* 0x0000000000200947 */ /* 0x003ff20003800000 */
[----:B------:R-:W-:Y:S02]  /*00f0*/  ULDC.64 UR4, c[0x0][0x198] ;  /* 0x0000660000047ab9 */ /* 0x000fe40000000a00 */
[----:B------:R-:W-:Y:S02]  /*0100*/  UIADD3 UR6, UP0, UR4, 0xf0, URZ ;  /* 0x000000f004067890 */ /* 0x000fe4000ff1e03f */
[----:B------:R-:W-:Y:S02]  /*0110*/  UIADD3 UR4, UP1, UR4, 0x1f0, URZ ;  /* 0x000001f004047890 */ /* 0x000fe4000ff3e03f */
[----:B------:R-:W-:Y:S02]  /*0120*/  UIADD3.X UR7, URZ, UR5, URZ, UP0, !UPT ;  /* 0x000000053f077290 */ /* 0x000fe400087fe43f */
[----:B------:R-:W-:-:S07]  /*0130*/  UIADD3.X UR5, URZ, UR5, URZ, UP1, !UPT ;  /* 0x000000053f057290 */ /* 0x000fce0008ffe43f */
[----:B------:R0:W-:Y:S02]  /*0140*/  UTMACCTL.PF [UR6] ;  /* 0x00000000060079b9 */ /* 0x0001e40008040000 */
[----:B------:R0:W-:Y:S02]  /*0150*/  UTMACCTL.PF [UR4] ;  /* 0x00000000040079b9 */ /* 0x0001e40008040000 */
[----:B0-----:R-:W-:Y:S01]  /*0160*/  NOP ;  /* 0x0000000000007918 */ /* 0x001fe20000000000 */
.L_x_1:
[----:B------:R-:W-:Y:S05]  /*0170*/  BSYNC B0 ;  /* 0x0000000000007941 */ /* 0x000fea0003800000 */
.L_x_0:
[----:B------:R-:W0:Y:S01]  /*0180*/  SHFL.IDX PT, R5, R0, RZ, 0x1f ;  /* 0x00001fff00057589 */ /* 0x000e2200000e0000 */
[----:B--2---:R-:W-:Y:S01]  /*0190*/  R2UR UR15, R3 ;  /* 0x00000000030f72ca */ /* 0x004fe200000e0000 */
[----:B------:R-:W-:-:S04]  /*01a0*/  UISETP.NE.AND UP0, UPT, UR8, 0x3, UPT ;  /* 0x000000030800788c */ /* 0x000fc8000bf05270 */
[----:B------:R-:W-:-:S08]  /*01b0*/  UISETP.EQ.OR UP0, UPT, UR8, URZ, !UP0 ;  /* 0x0000003f0800728c */ /* 0x000fd0000c702670 */
[----:B------:R-:W-:Y:S02]  /*01c0*/  UIADD3 UR18, UR15, -0x1, URZ ;  /* 0xffffffff0f127890 */ /* 0x000fe4000fffe03f */
[----:B------:R-:W-:Y:S02]  /*01d0*/  UISETP.EQ.AND UP0, UPT, UR15, URZ, UP0 ;  /* 0x0000003f0f00728c */ /* 0x000fe40008702270 */
[----:B------:R-:W-:Y:S02]  /*01e0*/  UISETP.GE.U32.AND UP1, UPT, UR18, 0x2, UPT ;  /* 0x000000021200788c */ /* 0x000fe4000bf26070 */
[----:B------:R-:W-:Y:S01]  /*01f0*/  USEL UR39, URZ, 0x1, !UP0 ;  /* 0x000000013f277887 */ /* 0x000fe2000c000000 */
[----:B0-----:R-:W-:-:S03]  /*0200*/  ISETP.NE.AND P0, PT, R5, RZ, PT ;  /* 0x000000ff0500720c */ /* 0x001fc60003f05270 */
[----:B------:R-:W-:-:S10]  /*0210*/  USEL UR39, UR39, 0x2, UP1 ;  /* 0x0000000227277887 */ /* 0x000fd40008800000 */
[----:B------:R-:W-:Y:S05]  /*0220*/  @P0 BRA `(.L_x_2) ;  /* 0x0000000000480947 */ /* 0x000fea0003800000 */
[----:B------:R-:W0:Y:S01]  /*0230*/  S2UR UR9, SR_CgaCtaId ;  /* 0x00000000000979c3 */ /* 0x000e220000008800 */
[----:B------:R-:W-:Y:S01]  /*0240*/  UMOV UR4, 0x400 ;  /* 0x0000040000047882 */ /* 0x000fe20000000000 */
[----:B------:R-:W-:Y:S01]  /*0250*/  UMOV UR5, 0x1 ;  /* 0x0000000100057882 */ /* 0x000fe20000000000 */
[----:B------:R-:W-:Y:S01]  /*0260*/  UMOV UR6, 0x80 ;  /* 0x0000008000067882 */ /* 0x000fe20000000000 */
[----:B------:R-:W-:Y:S01]  /*0270*/  ELECT P0, URZ, PT ;  /* 0x00000000003f782f */ /* 0x000fe20003800000 */
[----:B------:R-:W-:-:S04]  /*0280*/  UIADD3 UR6, -UR6, 0x100000, URZ ;  /* 0x0010000006067890 */ /* 0x000fc8000fffe13f */
[----:B------:R-:W-:Y:S02]  /*0290*/  USHF.L.U32 UR7, UR6, 0xb, URZ ;  /* 0x0000000b06077899 */ /* 0x000fe4000800063f */
[----:B------:R-:W-:Y:S02]  /*02a0*/  USHF.L.U32 UR6, UR6, 0x1, URZ ;  /* 0x0000000106067899 */ /* 0x000fe4000800063f */
[----:B0-----:R-:W-:Y:S02]  /*02b0*/  ULEA UR9, UR9, UR4, 0x18 ;  /* 0x0000000409097291 */ /* 0x001fe4000f8ec03f */
[----:B------:R-:W-:-:S04]  /*02c0*/  UIADD3 UR4, -UR5, 0x100000, URZ ;  /* 0x0010000005047890 */ /* 0x000fc8000fffe13f */
[----:B------:R-:W-:Y:S02]  /*02d0*/  USHF.L.U32 UR5, UR4, 0xb, URZ ;  /* 0x0000000b04057899 */ /* 0x000fe4000800063f */
[----:B------:R-:W-:Y:S01]  /*02e0*/  USHF.L.U32 UR4, UR4, 0x1, URZ ;  /* 0x0000000104047899 */ /* 0x000fe2000800063f */
[----:B------:R-:W0:Y:S11]  /*02f0*/  FENCE.VIEW.ASYNC.S ;  /* 0x00000000000073c6 */ /* 0x000e360000000000 */
[----:B0-----:R0:W1:Y:S01]  /*0300*/  SYNCS.EXCH.64 URZ, [UR9], UR4 ;  /* 0x00000004093f75b2 */ /* 0x0010620008000100 */
[----:B------:R0:W2:Y:S01]  /*0310*/  SYNCS.EXCH.64 URZ, [UR9+0x10], UR6 ;  /* 0x00001006093f75b2 */ /* 0x0000a20008000100 */
[----:B------:R0:W3:Y:S01]  /*0320*/  SYNCS.EXCH.64 URZ, [UR9+0x8], UR4 ;  /* 0x00000804093f75b2 */ /* 0x0000e20008000100 */
[----:B------:R0:W4:Y:S01]  /*0330*/  SYNCS.EXCH.64 URZ, [UR9+0x18], UR6 ;  /* 0x00001806093f75b2 */ /* 0x0001220008000100 */
[----:B------:R-:W-:Y:S01]  /*0340*/  NOP ;  /* 0x0000000000007918 */ /* 0x000fe20000000000 */
.L_x_2:
[----:B------:R-:W5:Y:S01]  /*0350*/  SHFL.IDX PT, R5, R0, RZ, 0x1f ;  /* 0x00001fff00057589 */ /* 0x000f6200000e0000 */
[----:B------:R-:W-:Y:S01]  /*0360*/  ELECT P0, URZ, PT ;  /* 0x00000000003f782f */ /* 0x000fe20003800000 */
[----:B------:R-:W-:Y:S01]  /*0370*/  NOP ;  /* 0x0000000000007918 */ /* 0x000fe20000000000 */
[----:B------:R-:W-:Y:S01]  /*0380*/  ELECT P1, URZ, PT ;  /* 0x00000000003f782f */ /* 0x000fe20003820000 */
[----:B------:R-:W1:Y:S01]  /*0390*/  SHFL.IDX PT, R3, R0, RZ, 0x1f ;  /* 0x00001fff00037589 */ /* 0x000e6200000e0000 */
[----:B0-----:R-:W-:Y:S01]  /*03a0*/  UMOV UR4, 0x20 ;  /* 0x0000002000047882 */ /* 0x001fe20000000000 */
[----:B------:R-:W-:Y:S01]  /*03b0*/  UMOV UR12, 0x80 ;  /* 0x00000080000c7882 */ /* 0x000fe20000000000 */
[----:B------:R-:W-:Y:S01]  /*03c0*/  NOP ;  /* 0x0000000000007918 */ /* 0x000fe20000000000 */
[----:B------:R0:W0:Y:S01]  /*03d0*/  SHFL.IDX PT, R95, R2, RZ, 0x1f ;  /* 0x00001fff025f7589 */ /* 0x00002200000e0000 */
[----:B------:R-:W-:Y:S01]  /*03e0*/  ULDC.64 UR52, c[0x0][0x208] ;  /* 0x0000820000347ab9 */ /* 0x000fe20000000a00 */
[----:B-----5:R-:W-:-:S02]  /*03f0*/  ISETP.NE.OR P0, PT, R5, RZ, !P0 ;  /* 0x000000ff0500720c */ /* 0x020fc40004705670 */
[----:B-1----:R-:W-:Y:S02]  /*0400*/  ISETP.NE.OR P1, PT, R3, RZ, !P1 ;  /* 0x000000ff0300720c */ /* 0x002fe40004f25670 */
[----:B------:R-:W-:-:S04]  /*0410*/  SHF.R.S32.HI R3, RZ, 0x1f, R4 ;  /* 0x0000001fff037819 */ /* 0x000fc80000011404 */
[----:B------:R-:W-:-:S05]  /*0420*/  LEA.HI R3, R3, R4, RZ, 0x7 ;  /* 0x0000000403037211 */ /* 0x000fca00078f38ff */
[----:B------:R-:W-:Y:S01]  /*0430*/  VOTEU.ALL UP0, P0 ;  /* 0x00000000003f7886 */ /* 0x000fe20000000000 */
[----:B------:R-:W-:Y:S01]  /*0440*/  LOP3.LUT R3, R3, 0xffffff80, RZ, 0xc0, !PT ;  /* 0xffffff8003037812 */ /* 0x000fe200078ec0ff */
[----:B------:R-:W-:-:S03]  /*0450*/  VOTEU.ALL UP1, P1 ;  /* 0x00000000003f7886 */ /* 0x000fc60000820000 */
[----:B------:R-:W1:Y:S01]  /*0460*/  @!UP0 S2UR UR7, SR_CgaCtaId ;  /* 0x00000000000789c3 */ /* 0x000e620000008800 */
[----:B------:R-:W-:Y:S01]  /*0470*/  @!UP0 UMOV UR6, 0x400 ;  /* 0x0000040000068882 */ /* 0x000fe20000000000 */
[----:B------:R-:W-:-:S04]  /*0480*/  @!UP0 UIADD3 UR4, -UR4, 0x100000, URZ ;  /* 0x0010000004048890 */ /* 0x000fc8000fffe13f */
[----:B------:R-:W-:Y:S02]  /*0490*/  @!UP0 USHF.L.U32 UR5, UR4, 0xb, URZ ;  /* 0x0000000b04058899 */ /* 0x000fe4000800063f */
[----:B------:R-:W-:Y:S01]  /*04a0*/  @!UP0 USHF.L.U32 UR4, UR4, 0x1, URZ ;  /* 0x0000000104048899 */ /* 0x000fe2000800063f */
[----:B------:R-:W-:Y:S01]  /*04b0*/  IMAD.IADD R3, R4, 0x1, -R3 ;  /* 0x0000000104037824 */ /* 0x000fe200078e0a03 */
[----:B------:R-:W-:Y:S01]  /*04c0*/  @!UP1 UMOV UR10, 0x400 ;  /* 0x00000400000a9882 */ /* 0x000fe20000000000 */
[----:B------:R-:W-:Y:S01]  /*04d0*/  VOTEU.ALL UP2, P1 ;  /* 0x00000000003f7886 */ /* 0x000fe20000840000 */
[----:B------:R-:W-:Y:S01]  /*04e0*/  VOTEU.ALL UP3, P1 ;  /* 0x00000000003f7886 */ /* 0x000fe20000860000 */
[----:B------:R-:W-:Y:S01]  /*04f0*/  VOTEU.ALL UP4, P1 ;  /* 0x00000000003f7886 */ /* 0x000fe20000880000 */
[----:B------:R-:W5:Y:S01]  /*0500*/  @!UP1 S2UR UR11, SR_CgaCtaId ;  /* 0x00000000000b99c3 */ /* 0x000f620000008800 */
[----:B------:R-:W-:Y:S01]  /*0510*/  VOTEU.ALL UP5, P1 ;  /* 0x00000000003f7886 */ /* 0x000fe200008a0000 */
[----:B------:R-:W-:Y:S01]  /*0520*/  ISETP.NE.AND P1, PT, RZ, UR15, PT ;  /* 0x0000000fff007c0c */ /* 0x000fe2000bf25270 */
[----:B-1----:R-:W-:-:S02]  /*0530*/  @!UP0 ULEA UR9, UR7, UR6, 0x18 ;  /* 0x0000000607098291 */ /* 0x002fc4000f8ec03f */
[----:B------:R-:W-:-:S04]  /*0540*/  @!UP1 UIADD3 UR6, -UR12, 0x100000, URZ ;  /* 0x001000000c069890 */ /* 0x000fc8000fffe13f */
[----:B------:R-:W-:Y:S02]  /*0550*/  @!UP1 USHF.L.U32 UR7, UR6, 0xb, URZ ;  /* 0x0000000b06079899 */ /* 0x000fe4000800063f */
[----:B------:R-:W-:Y:S01]  /*0560*/  @!UP1 USHF.L.U32 UR6, UR6, 0x1, URZ ;  /* 0x0000000106069899 */ /* 0x000fe2000800063f */
[----:B------:R-:W-:Y:S01]  /*0570*/  VOTEU.ALL UP0, P0 ;  /* 0x00000000003f7886 */ /* 0x000fe20000000000 */
[----:B-----5:R-:W-:Y:S01]  /*0580*/  @!UP1 ULEA UR10, UR11, UR10, 0x18 ;  /* 0x0000000a0b0a9291 */ /* 0x020fe2000f8ec03f */
[----:B------:R-:W-:Y:S01]  /*0590*/  VOTEU.ALL UP1, P0 ;  /* 0x00000000003f7886 */ /* 0x000fe20000020000 */
[----:B------:R-:W1:Y:S02]  /*05a0*/  FENCE.VIEW.ASYNC.S ;  /* 0x00000000000073c6 */ /* 0x000e640000000000 */
[----:B-1----:R-:W2:Y:S02]  /*05b0*/  @!UP0 SYNCS.EXCH.64 URZ, [UR9+0x50], UR4 ;  /* 0x00005004093f85b2 */ /* 0x002ea40008000100 */
[----:B------:R1:W2:Y:S01]  /*05c0*/  @!UP1 SYNCS.EXCH.64 URZ, [UR9+0x58], UR4 ;  /* 0x00005804093f95b2 */ /* 0x0002a20008000100 */
[----:B------:R-:W-:Y:S01]  /*05d0*/  NOP ;  /* 0x0000000000007918 */ /* 0x000fe20000000000 */
[----:B-1----:R-:W-:-:S02]  /*05e0*/  ULDC.64 UR4, c[0x0][0x598] ;  /* 0x0001660000047ab9 */ /* 0x002fc40000000a00 */
[----:B------:R-:W-:Y:S02]  /*05f0*/  ISETP.NE.U32.AND P0, PT, RZ, UR4, PT ;  /* 0x00000004ff007c0c */ /* 0x000fe4000bf05070 */
[----:B------:R1:W2:Y:S02]  /*0600*/  @!UP2 SYNCS.EXCH.64 URZ, [UR10+0x30], UR6 ;  /* 0x000030060a3fa5b2 */ /* 0x0002a40008000100 */
[----:B------:R-:W-:Y:S01]  /*0610*/  ISETP.NE.AND.EX P0, PT, RZ, UR5, PT, P0 ;  /* 0x00000005ff007c0c */ /* 0x000fe2000bf05300 */
[----:B------:R1:W2:Y:S01]  /*0620*/  @!UP3 SYNCS.EXCH.64 URZ, [UR10+0x38], UR6 ;  /* 0x000038060a3fb5b2 */ /* 0x0002a20008000100 */
[----:B------:R1:W2:Y:S01]  /*0630*/  @!UP4 SYNCS.EXCH.64 URZ, [UR10+0x40], UR6 ;  /* 0x000040060a3fc5b2 */ /* 0x0002a20008000100 */
[----:B------:R1:W2:Y:S01]  /*0640*/  @!UP5 SYNCS.EXCH.64 URZ, [UR10+0x48], UR6 ;  /* 0x000048060a3fd5b2 */ /* 0x0002a20008000100 */
[----:B------:R-:W-:Y:S01]  /*0650*/  NOP ;  /* 0x0000000000007918 */ /* 0x000fe20000000000 */
[----:B--234-:R-:W-:Y:S08]  /*0660*/  BAR.SYNC.DEFER_BLOCKING 0x0 ;  /* 0x0000000000007b1d */ /* 0x01cff00000010000 */
[----:B01----:R-:W-:Y:S05]  /*0670*/  @!P0 BRA `(.L_x_3) ;  /* 0x00000000001c8947 */ /* 0x003fea0003800000 */
[----:B------:R-:W0:Y:S02]  /*0680*/  LDC.64 R6, c[0x0][0x598] ;  /* 0x00016600ff067b82 */ /* 0x000e240000000a00 */
[----:B0-----:R-:W2:Y:S02]  /*0690*/  LDG.E.64 R6, desc[UR52][R6.64] ;  /* 0x0000003406067981 */ /* 0x001ea4000c1e1b00 */
[----:B--2---:R-:W-:-:S04]  /*06a0*/  ISETP.NE.U32.AND P0, PT, R6, RZ, PT ;  /* 0x000000ff0600720c */ /* 0x004fc80003f05070 */
[----:B------:R-:W-:-:S13]  /*06b0*/  ISETP.NE.AND.EX P0, PT, R7, RZ, PT, P0 ;  /* 0x000000ff0700720c */ /* 0x000fda0003f05300 */
[----:B------:R-:W-:Y:S05]  /*06c0*/  @!P0 BRA `(.L_x_3) ;  /* 0x0000000000088947 */ /* 0x000fea0003800000 */
[----:B------:R1:W5:Y:S01]  /*06d0*/  LD.E R22, desc[UR52][R6.64] ;  /* 0x0000003406167980 */ /* 0x000362000c101900 */
[----:B------:R-:W-:Y:S05]  /*06e0*/  BRA `(.L_x_4) ;  /* 0x0000000000247947 */ /* 0x000fea0003800000 */
.L_x_3:
[----:B------:R-:W-:Y:S02]  /*06f0*/  ULDC.64 UR4, c[0x0][0x588] ;  /* 0x0001620000047ab9 */ /* 0x000fe40000000a00 */
[----:B------:R-:W-:-:S04]  /*0700*/  ISETP.NE.U32.AND P0, PT, RZ, UR4, PT ;  /* 0x00000004ff007c0c */ /* 0x000fc8000bf05070 */
[----:B------:R-:W-:-:S13]  /*0710*/  ISETP.NE.AND.EX P0, PT, RZ, UR5, PT, P0 ;  /* 0x00000005ff007c0c */ /* 0x000fda000bf05300 */
[----:B------:R-:W-:Y:S05]  /*0720*/  @!P0 BRA `(.L_x_5) ;  /* 0x00000000000c8947 */ /* 0x000fea0003800000 */
[----:B------:R-:W0:Y:S02]  /*0730*/  LDC.64 R22, c[0x0][0x588] ;  /* 0x00016200ff167b82 */ /* 0x000e240000000a00 */
[----:B0-----:R0:W5:Y:S01]  /*0740*/  LDG.E R22, desc[UR52][R22.64] ;  /* 0x0000003416167981 */ /* 0x001162000c1e1900 */
[----:B------:R-:W-:Y:S05]  /*0750*/  BRA `(.L_x_4) ;  /* 0x0000000000087947 */ /* 0x000fea0003800000 */
.L_x_5:
[----:B------:R-:W-:Y:S02]  /*0760*/  ULDC UR4, c[0x0][0x580] ;  /* 0x0001600000047ab9 */ /* 0x000fe40000000800 */
[----:B------:R-:W-:-:S07]  /*0770*/  IMAD.U32 R22, RZ, RZ, UR4 ;  /* 0x00000004ff167e24 */ /* 0x000fce000f8e00ff */
.L_x_4:
[----:B------:R-:W-:Y:S02]  /*0780*/  ULDC.64 UR4, c[0x0][0x5a0] ;  /* 0x0001680000047ab9 */ /* 0x000fe40000000a00 */
[----:B------:R-:W-:-:S04]  /*0790*/  ISETP.NE.U32.AND P0, PT, RZ, UR4, PT ;  /* 0x00000004ff007c0c */ /* 0x000fc8000bf05070 */
[----:B------:R-:W-:-:S13]  /*07a0*/  ISETP.NE.AND.EX P0, PT, RZ, UR5, PT, P0 ;  /* 0x00000005ff007c0c */ /* 0x000fda000bf05300 */
[----:B------:R-:W-:Y:S05]  /*07b0*/  @!P0 BRA `(.L_x_6) ;  /* 0x00000000001c8947 */ /* 0x000fea0003800000 */
[----:B-1----:R-:W1:Y:S02]  /*07c0*/  LDC.64 R6, c[0x0][0x5a0] ;  /* 0x00016800ff067b82 */ /* 0x002e640000000a00 */
[----:B-1----:R-:W2:Y:S02]  /*07d0*/  LDG.E.64 R6, desc[UR52][R6.64] ;  /* 0x0000003406067981 */ /* 0x002ea4000c1e1b00 */
[----:B--2---:R-:W-:-:S04]  /*07e0*/  ISETP.NE.U32.AND P0, PT, R6, RZ, PT ;  /* 0x000000ff0600720c */ /* 0x004fc80003f05070 */
[----:B------:R-:W-:-:S13]  /*07f0*/  ISETP.NE.AND.EX P0, PT, R7, RZ, PT, P0 ;  /* 0x000000ff0700720c */ /* 0x000fda0003f05300 */
[----:B------:R-:W-:Y:S05]  /*0800*/  @!P0 BRA `(.L_x_6) ;  /* 0x0000000000088947 */ /* 0x000fea0003800000 */
[----:B0-----:R2:W5:Y:S01]  /*0810*/  LD.E R23, desc[UR52][R6.64] ;  /* 0x0000003406177980 */ /* 0x001562000c101900 */
[----:B------:R-:W-:Y:S05]  /*0820*/  BRA `(.L_x_7) ;  /* 0x0000000000247947 */ /* 0x000fea0003800000 */
.L_x_6:
[----:B------:R-:W-:Y:S02]  /*0830*/  ULDC.64 UR4, c[0x0][0x590] ;  /* 0x0001640000047ab9 */ /* 0x000fe40000000a00 */
[----:B------:R-:W-:-:S04]  /*0840*/  ISETP.NE.U32.AND P0, PT, RZ, UR4, PT ;  /* 0x00000004ff007c0c */ /* 0x000fc8000bf05070 */
[----:B------:R-:W-:-:S13]  /*0850*/  ISETP.NE.AND.EX P0, PT, RZ, UR5, PT, P0 ;  /* 0x00000005ff007c0c */ /* 0x000fda000bf05300 */
[----:B------:R-:W-:Y:S05]  /*0860*/  @!P0 BRA `(.L_x_8) ;  /* 0x00000000000c8947 */ /* 0x000fea0003800000 */
[----:B-1----:R-:W0:Y:S02]  /*0870*/  LDC.64 R6, c[0x0][0x590] ;  /* 0x00016400ff067b82 */ /* 0x002e240000000a00 */
[----:B0-----:R0:W5:Y:S01]  /*0880*/  LDG.E R23, desc[UR52][R6.64] ;  /* 0x0000003406177981 */ /* 0x001162000c1e1900 */
[----:B------:R-:W-:Y:S05]  /*0890*/  BRA `(.L_x_7) ;  /* 0x0000000000087947 */ /* 0x000fea0003800000 */
.L_x_8:
[----:B------:R-:W-:Y:S02]  /*08a0*/  ULDC UR4, c[0x0][0x584] ;  /* 0x0001610000047ab9 */ /* 0x000fe40000000800 */
[----:B0-----:R-:W-:-:S07]  /*08b0*/  IMAD.U32 R23, RZ, RZ, UR4 ;  /* 0x00000004ff177e24 */ /* 0x001fce000f8e00ff */
.L_x_7:
[----:B------:R-:W3:Y:S01]  /*08c0*/  S2UR UR10, SR_CTAID.Y ;  /* 0x00000000000a79c3 */ /* 0x000ee20000002600 */
[----:B------:R-:W-:Y:S01]  /*08d0*/  ULDC UR5, c[0x0][0x65c] ;  /* 0x0001970000057ab9 */ /* 0x000fe20000000800 */
[----:B------:R-:W-:Y:S01]  /*08e0*/  UISETP.NE.AND UP0, UPT, UR15, 0x2, UPT ;  /* 0x000000020f00788c */ /* 0x000fe2000bf05270 */
[----:B------:R-:W-:Y:S01]  /*08f0*/  IMAD.MOV.U32 R18, RZ, RZ, -0x1 ;  /* 0xffffffffff127424 */ /* 0x000fe200078e00ff */
[----:B------:R-:W-:Y:S01]  /*0900*/  UISETP.NE.AND UP2, UPT, UR5, 0x1, UPT ;  /* 0x000000010500788c */ /* 0x000fe2000bf45270 */
[----:B------:R-:W-:Y:S02]  /*0910*/  IMAD.MOV.U32 R2, RZ, RZ, -0x1 ;  /* 0xffffffffff027424 */ /* 0x000fe400078e00ff */
[----:B------:R-:W-:Y:S01]  /*0920*/  IMAD.MOV.U32 R19, RZ, RZ, -0x1 ;  /* 0xffffffffff137424 */ /* 0x000fe200078e00ff */
[----:B------:R-:W4:Y:S01]  /*0930*/  S2UR UR4, SR_CTAID.X ;  /* 0x00000000000479c3 */ /* 0x000f220000002500 */
[----:B------:R-:W-:-:S06]  /*0940*/  UP2UR UR45, UPR, URZ, 0x4 ;  /* 0x000000043f2d7883 */ /* 0x000fcc0008000000 */
[----:B------:R-:W-:Y:S01]  /*0950*/  @UP2 ULDC UR12, c[0x0][0x10] ;  /* 0x00000400000c2ab9 */ /* 0x000fe20000000800 */
[----:B------:R-:W-:Y:S01]  /*0960*/  @UP2 UMOV UR7, URZ ;  /* 0x0000003f00072c82 */ /* 0x000fe20008000000 */
[----:B------:R-:W-:Y:S01]  /*0970*/  @UP2 UMOV UR5, URZ ;  /* 0x0000003f00052c82 */ /* 0x000fe20008000000 */
[----:B012---:R-:W0:Y:S01]  /*0980*/  LDC.64 R6, c[0x0][0x650] ;  /* 0x00019400ff067b82 */ /* 0x007e220000000a00 */
[----:B---3--:R-:W-:Y:S02]  /*0990*/  @UP2 UMOV UR9, UR10 ;  /* 0x0000000a00092c82 */ /* 0x008fe40008000000 */
[----:B------:R-:W-:Y:S01]  /*09a0*/  @UP2 UMOV UR6, UR9 ;  /* 0x0000000900062c82 */ /* 0x000fe20008000000 */
[----:B------:R-:W-:Y:S01]  /*09b0*/  @!UP2 UMOV UR9, UR10 ;  /* 0x0000000a0009ac82 */ /* 0x000fe20008000000 */
[----:B----4-:R-:W-:-:S03]  /*09c0*/  @UP2 UIMAD.WIDE.U32 UR12, UR4, UR12, UR6 ;  /* 0x0000000c040c22a5 */ /* 0x010fc6000f8e0006 */
[----:B------:R-:W-:Y:S01]  /*09d0*/  @!UP2 ULDC UR6, c[0x0][0xc] ;  /* 0x000003000006aab9 */ /* 0x000fe20000000800 */
[----:B------:R-:W-:Y:S01]  /*09e0*/  @UP2 UIADD3 UR14, UR13, UR5, URZ ;  /* 0x000000050d0e2290 */ /* 0x000fe2000fffe03f */
[----:B------:R-:W-:Y:S02]  /*09f0*/  ULDC UR10, c[0x0][0xc] ;  /* 0x00000300000a7ab9 */ /* 0x000fe40000000800 */
[----:B------:R-:W-:Y:S01]  /*0a00*/  UMOV UR5, URZ ;  /* 0x0000003f00057c82 */ /* 0x000fe20008000000 */
[----:B------:R-:W-:Y:S01]  /*0a10*/  ULDC UR11, c[0x0][0x10] ;  /* 0x00000400000b7ab9 */ /* 0x000fe20000000800 */
[----:B------:R-:W-:Y:S02]  /*0a20*/  @!UP2 UIMAD.WIDE.U32 UR6, UR6, UR9, UR4 ;  /* 0x000000090606a2a5 */ /* 0x000fe4000f8e0004 */
[----:B------:R-:W-:Y:S01]  /*0a30*/  UIMAD.WIDE.U32 UR10, UR10, UR11, URZ ;  /* 0x0000000b0a0a72a5 */ /* 0x000fe2000f8e003f */
[----:B------:R-:W-:-:S03]  /*0a40*/  ULDC UR13, c[0x0][0x14] ;  /* 0x00000500000d7ab9 */ /* 0x000fc60000000800 */
[----:B------:R-:W-:Y:S02]  /*0a50*/  UIMAD.WIDE.U32 UR54, UR10, UR13, URZ ;  /* 0x0000000d0a3672a5 */ /* 0x000fe4000f8e003f */
[----:B------:R-:W-:Y:S01]  /*0a60*/  UIMAD UR37, UR11, UR13, URZ ;  /* 0x0000000d0b2572a4 */ /* 0x000fe2000f8e023f */
[----:B------:R-:W-:Y:S01]  /*0a70*/  @!UP2 UMOV UR12, UR6 ;  /* 0x00000006000cac82 */ /* 0x000fe20008000000 */
[----:B------:R-:W-:Y:S02]  /*0a80*/  @!UP2 UMOV UR14, UR7 ;  /* 0x00000007000eac82 */ /* 0x000fe40008000000 */
[----:B------:R-:W-:Y:S02]  /*0a90*/  UIADD3 UR37, UR55, UR37, URZ ;  /* 0x0000002537257290 */ /* 0x000fe4000fffe03f */
[----:B------:R-:W-:-:S04]  /*0aa0*/  UIADD3 UR6, UP1, UR12, UR54, URZ ;  /* 0x000000360c067290 */ /* 0x000fc8000ff3e03f */
[----:B------:R-:W-:Y:S02]  /*0ab0*/  UIADD3.X UR7, UR14, UR37, URZ, UP1, !UPT ;  /* 0x000000250e077290 */ /* 0x000fe40008ffe43f */
[----:B------:R-:W-:Y:S02]  /*0ac0*/  USEL UR6, UR6, UR12, !UP0 ;  /* 0x0000000c06067287 */ /* 0x000fe4000c000000 */
[----:B------:R-:W-:-:S04]  /*0ad0*/  USEL UR7, UR7, UR14, !UP0 ;  /* 0x0000000e07077287 */ /* 0x000fc8000c000000 */
[----:B0-----:R-:W-:Y:S01]  /*0ae0*/  ISETP.LE.U32.AND P0, PT, R6, UR6, PT ;  /* 0x0000000606007c0c */ /* 0x001fe2000bf03070 */
[----:B------:R-:W-:Y:S02]  /*0af0*/  IMAD.U32 R16, RZ, RZ, UR6 ;  /* 0x00000006ff107e24 */ /* 0x000fe4000f8e00ff */
[----:B------:R-:W-:Y:S02]  /*0b00*/  IMAD.U32 R0, RZ, RZ, UR7 ;  /* 0x00000007ff007e24 */ /* 0x000fe4000f8e00ff */
[----:B------:R-:W-:-:S03]  /*0b10*/  IMAD.U32 R17, RZ, RZ, UR7 ;  /* 0x00000007ff117e24 */ /* 0x000fc6000f8e00ff */
[----:B------:R-:W-:Y:S02]  /*0b20*/  ISETP.GE.U32.AND.EX P0, PT, R0, R7, PT, P0 ;  /* 0x000000070000720c */ /* 0x000fe40003f06100 */
[----:B------:R-:W-:-:S11]  /*0b30*/  PRMT R0, RZ, 0x7610, R0 ;  /* 0x00007610ff007816 */ /* 0x000fd60000000000 */
[----:B------:R-:W-:Y:S05]  /*0b40*/  @P0 BRA `(.L_x_9) ;  /* 0x00000004008c0947 */ /* 0x000fea0003800000 */
[----:B------:R-:W-:Y:S01]  /*0b50*/  I2FP.F32.U32 R0, UR4 ;  /* 0x0000000400007c45 */ /* 0x000fe20008201000 */
[----:B------:R-:W-:Y:S01]  /*0b60*/  ULDC.64 UR16, c[0x0][0x628] ;  /* 0x00018a0000107ab9 */ /* 0x000fe20000000a00 */
[----:B------:R-:W-:Y:S01]  /*0b70*/  ULDC UR6, c[0x0][0x150] ;  /* 0x0000540000067ab9 */ /* 0x000fe20000000800 */
[----:B------:R-:W-:Y:S01]  /*0b80*/  ISETP.NE.U32.AND P0, PT, RZ, UR16, PT ;  /* 0x00000010ff007c0c */ /* 0x000fe2000bf05070 */
[----:B------:R-:W-:Y:S01]  /*0b90*/  ULDC UR15, c[0x0][0x630] ;  /* 0x00018c00000f7ab9 */ /* 0x000fe20000000800 */
[----:B------:R-:W-:Y:S01]  /*0ba0*/  FMUL R0, R0, UR6 ;  /* 0x0000000600007c20 */ /* 0x000fe20008400000 */
[----:B------:R-:W-:Y:S01]  /*0bb0*/  R2UR UR19, R16 ;  /* 0x00000000101372ca */ /* 0x000fe200000e0000 */
[----:B------:R-:W-:Y:S01]  /*0bc0*/  ULDC UR21, c[0x0][0x154] ;  /* 0x0000550000157ab9 */ /* 0x000fe20000000800 */
[----:B------:R-:W-:Y:S01]  /*0bd0*/  ISETP.NE.AND.EX P0, PT, RZ, UR17, PT, P0 ;  /* 0x00000011ff007c0c */ /* 0x000fe2000bf05300 */
[----:B------:R0:W1:Y:S01]  /*0be0*/  F2I.U32.TRUNC.NTZ R2, R0 ;  /* 0x0000000000027305 */ /* 0x000062000020f000 */
[----:B------:R-:W-:-:S02]  /*0bf0*/  R2UR UR20, R17 ;  /* 0x00000000111472ca */ /* 0x000fc400000e0000 */
[----:B------:R-:W-:Y:S02]  /*0c00*/  R2UR UR6, R16 ;  /* 0x00000000100672ca */ /* 0x000fe400000e0000 */
[----:B------:R-:W-:-:S07]  /*0c10*/  R2UR UR7, R17 ;  /* 0x00000000110772ca */ /* 0x000fce00000e0000 */
[----:B0-----:R-:W-:Y:S08]  /*0c20*/  @!P0 BRA `(.L_x_10) ;  /* 0x0000000000308947 */ /* 0x001ff00003800000 */
[----:B------:R-:W-:Y:S01]  /*0c30*/  R2UR UR6, R16 ;  /* 0x00000000100672ca */ /* 0x000fe200000e0000 */
[----:B------:R-:W-:Y:S01]  /*0c40*/  ULDC UR12, c[0x0][0x634] ;  /* 0x00018d00000c7ab9 */ /* 0x000fe20000000800 */
[----:B------:R-:W-:-:S11]  /*0c50*/  R2UR UR14, R17 ;  /* 0x00000000110e72ca */ /* 0x000fd600000e0000 */
[----:B------:R-:W-:-:S04]  /*0c60*/  UIADD3 UR12, UP1, UR6, UR12, URZ ;  /* 0x0000000c060c7290 */ /* 0x000fc8000ff3e03f */
[----:B------:R-:W-:-:S04]  /*0c70*/  UIADD3.X UR14, URZ, UR14, URZ, UP1, !UPT ;  /* 0x0000000e3f0e7290 */ /* 0x000fc80008ffe43f */
[----:B------:R-:W-:-:S04]  /*0c80*/  UIMAD.WIDE.U32 UR6, UR14, UR16, URZ ;  /* 0x000000100e0672a5 */ /* 0x000fc8000f8e003f */
[----:B------:R-:W-:Y:S02]  /*0c90*/  UIMAD.WIDE.U32 UR10, UP1, UR12, UR17, UR6 ;  /* 0x000000110c0a72a5 */ /* 0x000fe4000f820006 */
[----:B------:R-:W-:Y:S02]  /*0ca0*/  UIMAD.WIDE.U32 UR6, UR12, UR16, URZ ;  /* 0x000000100c0672a5 */ /* 0x000fe4000f8e003f */
[----:B------:R-:W-:Y:S02]  /*0cb0*/  UIADD3.X UR13, URZ, URZ, URZ, UP1, !UPT ;  /* 0x0000003f3f0d7290 */ /* 0x000fe40008ffe43f */
[----:B------:R-:W-:Y:S01]  /*0cc0*/  UIADD3 URZ, UP1, UR7, UR10, URZ ;  /* 0x0000000a073f7290 */ /* 0x000fe2000ff3e03f */
[----:B------:R-:W-:-:S03]  /*0cd0*/  UMOV UR12, UR11 ;  /* 0x0000000b000c7c82 */ /* 0x000fc60008000000 */
[----:B------:R-:W-:-:S12]  /*0ce0*/  UIMAD.WIDE.U32.X UR6, UR14, UR17, UR12, UP1 ;  /* 0x000000110e0672a5 */ /* 0x000fd800088e040c */
.L_x_10:
[----:B------:R-:W-:Y:S01]  /*0cf0*/  USHF.R.U64 UR5, UR6, UR15, UR7 ;  /* 0x0000000f06057299 */ /* 0x000fe20008001207 */
[----:B------:R-:W-:Y:S01]  /*0d00*/  I2FP.F32.U32 R0, UR9 ;  /* 0x0000000900007c45 */ /* 0x000fe20008201000 */
[----:B------:R-:W-:Y:S01]  /*0d10*/  USHF.R.U32.HI UR6, URZ, UR15, UR7 ;  /* 0x0000000f3f067299 */ /* 0x000fe20008011607 */
[----:B-1----:R-:W-:Y:S01]  /*0d20*/  R2UR UR14, R2 ;  /* 0x00000000020e72ca */ /* 0x002fe200000e0000 */
[----:B------:R-:W-:Y:S02]  /*0d30*/  UIADD3 UR17, UP1, URZ, -UR5, URZ ;  /* 0x800000053f117290 */ /* 0x000fe4000ff3e03f */
[----:B------:R-:W-:Y:S01]  /*0d40*/  FMUL R0, R0, UR21 ;  /* 0x0000001500007c20 */ /* 0x000fe20008400000 */
[----:B------:R-:W-:Y:S01]  /*0d50*/  ULDC.64 UR10, c[0x0][0x620] ;  /* 0x00018800000a7ab9 */ /* 0x000fe20000000a00 */
[----:B------:R-:W-:Y:S01]  /*0d60*/  UIADD3.X UR6, URZ, ~UR6, URZ, UP1, !UPT ;  /* 0x800000063f067290 */ /* 0x000fe20008ffe43f */
[----:B------:R-:W-:Y:S01]  /*0d70*/  UMOV UR12, UR19 ;  /* 0x00000013000c7c82 */ /* 0x000fe20008000000 */
[----:B------:R-:W-:-:S02]  /*0d80*/  UMOV UR13, UR20 ;  /* 0x00000014000d7c82 */ /* 0x000fc40008000000 */
[----:B------:R-:W-:Y:S01]  /*0d90*/  UIMAD UR6, UR6, UR10, URZ ;  /* 0x0000000a060672a4 */ /* 0x000fe2000f8e023f */
[----:B------:R-:W0:Y:S01]  /*0da0*/  F2I.U32.TRUNC.NTZ R0, R0 ;  /* 0x0000000000007305 */ /* 0x000e22000020f000 */
[----:B------:R-:W-:Y:S02]  /*0db0*/  UIMAD.WIDE.U32 UR12, UR17, UR10, UR12 ;  /* 0x0000000a110c72a5 */ /* 0x000fe4000f8e000c */
[----:B------:R-:W-:Y:S01]  /*0dc0*/  UIMAD UR17, UR17, UR11, UR6 ;  /* 0x0000000b111172a4 */ /* 0x000fe2000f8e0206 */
[----:B------:R-:W-:Y:S01]  /*0dd0*/  ULDC UR24, c[0x0][0x658] ;  /* 0x0001960000187ab9 */ /* 0x000fe20000000800 */
[----:B------:R-:W-:Y:S02]  /*0de0*/  UMOV UR22, 0xffffffff ;  /* 0xffffffff00167882 */ /* 0x000fe40000000000 */
[----:B------:R-:W-:Y:S01]  /*0df0*/  UIADD3 UR17, UR13, UR17, URZ ;  /* 0x000000110d117290 */ /* 0x000fe2000fffe03f */
[----:B------:R-:W-:Y:S01]  /*0e00*/  ULDC UR19, c[0x0][0x618] ;  /* 0x0001860000137ab9 */ /* 0x000fe20000000800 */
[----:B------:R-:W-:Y:S01]  /*0e10*/  ULDC.64 UR6, c[0x0][0x640] ;  /* 0x0001900000067ab9 */ /* 0x000fe20000000a00 */
[----:B------:R-:W-:Y:S01]  /*0e20*/  USHF.L.U32 UR13, UR22, UR24, URZ ;  /* 0x00000018160d7299 */ /* 0x000fe2000800063f */
[----:B------:R-:W-:Y:S01]  /*0e30*/  ISETP.NE.U32.AND P0, PT, RZ, UR6, PT ;  /* 0x00000006ff007c0c */ /* 0x000fe2000bf05070 */
[----:B------:R-:W-:-:S02]  /*0e40*/  USHF.R.U64 UR22, UR12, UR19, UR17 ;  /* 0x000000130c167299 */ /* 0x000fc40008001211 */
[----:B------:R-:W-:Y:S01]  /*0e50*/  USHF.R.U32.HI UR12, URZ, UR19, UR17 ;  /* 0x000000133f0c7299 */ /* 0x000fe20008011611 */
[----:B0-----:R-:W-:Y:S01]  /*0e60*/  R2UR UR16, R0 ;  /* 0x00000000001072ca */ /* 0x001fe200000e0000 */
[----:B------:R-:W-:Y:S01]  /*0e70*/  ULDC UR21, c[0x0][0x608] ;  /* 0x0001820000157ab9 */ /* 0x000fe20000000800 */
[----:B------:R-:W-:Y:S01]  /*0e80*/  ISETP.NE.AND.EX P0, PT, RZ, UR7, PT, P0 ;  /* 0x00000007ff007c0c */ /* 0x000fe2000bf05300 */
[----:B------:R-:W-:Y:S02]  /*0e90*/  USHF.R.U64 UR26, UR22, UR21, UR12 ;  /* 0x00000015161a7299 */ /* 0x000fe4000800120c */
[----:B------:R-:W-:Y:S01]  /*0ea0*/  USHF.R.U32.HI UR12, URZ, UR21, UR12 ;  /* 0x000000153f0c7299 */ /* 0x000fe2000801160c */
[----:B------:R-:W-:Y:S01]  /*0eb0*/  UMOV UR20, 0x1 ;  /* 0x0000000100147882 */ /* 0x000fe20000000000 */
[----:B------:R-:W-:Y:S02]  /*0ec0*/  UIADD3 UR14, -UR14, URZ, URZ ;  /* 0x0000003f0e0e7290 */ /* 0x000fe4000fffe13f */
[----:B------:R-:W-:-:S02]  /*0ed0*/  USHF.R.U64 UR27, UR26, UR24, UR12 ;  /* 0x000000181a1b7299 */ /* 0x000fc4000800120c */
[----:B------:R-:W-:Y:S01]  /*0ee0*/  USHF.L.U32 UR19, UR20, UR24, URZ ;  /* 0x0000001814137299 */ /* 0x000fe2000800063f */
[----:B------:R-:W-:Y:S01]  /*0ef0*/  ULDC UR15, c[0x0][0x144] ;  /* 0x00005100000f7ab9 */ /* 0x000fe20000000800 */
[----:B------:R-:W-:Y:S01]  /*0f00*/  ULDC UR10, c[0x0][0x600] ;  /* 0x00018000000a7ab9 */ /* 0x000fe20000000800 */
[----:B------:R-:W-:Y:S02]  /*0f10*/  ULOP3.LUT UR20, URZ, UR13, URZ, 0x33, !UPT ;  /* 0x0000000d3f147292 */ /* 0x000fe4000f8e333f */
[----:B------:R-:W-:Y:S02]  /*0f20*/  USHF.R.U32.HI UR13, URZ, UR24, UR12 ;  /* 0x000000183f0d7299 */ /* 0x000fe4000801160c */
[----:B------:R-:W-:Y:S02]  /*0f30*/  UIADD3 UR11, UR10, -0x1, URZ ;  /* 0xffffffff0a0b7890 */ /* 0x000fe4000fffe03f */
[----:B------:R-:W-:Y:S02]  /*0f40*/  UIADD3 UR23, -UR16, URZ, URZ ;  /* 0x0000003f10177290 */ /* 0x000fe4000fffe13f */
[----:B------:R-:W-:Y:S01]  /*0f50*/  UIMAD UR4, UR15, UR14, UR4 ;  /* 0x0000000e0f0472a4 */ /* 0x000fe2000f8e0204 */
[----:B------:R-:W-:Y:S01]  /*0f60*/  ULDC UR28, c[0x0][0x148] ;  /* 0x00005200001c7ab9 */ /* 0x000fe20000000800 */
[----:B------:R-:W-:Y:S01]  /*0f70*/  ULDC UR24, c[0x0][0x648] ;  /* 0x0001920000187ab9 */ /* 0x000fe20000000800 */
[----:B------:R-:W-:Y:S01]  /*0f80*/  ULDC UR25, c[0x0][0x638] ;  /* 0x00018e0000197ab9 */ /* 0x000fe20000000800 */
[----:B------:R-:W-:Y:S01]  /*0f90*/  UMOV UR12, UR27 ;  /* 0x0000001b000c7c82 */ /* 0x000fe20008000000 */
[----:B------:R-:W-:Y:S07]  /*0fa0*/  @!P0 BRA `(.L_x_11) ;  /* 0x0000000000308947 */ /* 0x000fee0003800000 */
[----:B------:R-:W-:Y:S02]  /*0fb0*/  ULDC UR16, c[0x0][0x64c] ;  /* 0x0001930000107ab9 */ /* 0x000fe40000000800 */
        /* <DEDUP_REMOVED lines=8> */
[----:B------:R-:W-:-:S07]  /*1040*/  UIMAD.WIDE.U32.X UR6, UR21, UR7, UR16, UP1 ;  /* 0x00000007150672a5 */ /* 0x000fce00088e0410 */
[----:B------:R-:W-:Y:S01]  /*1050*/  UMOV UR12, UR6 ;  /* 0x00000006000c7c82 */ /* 0x000fe20008000000 */
[----:B------:R-:W-:-:S05]  /*1060*/  UMOV UR13, UR7 ;  /* 0x00000007000d7c82 */ /* 0x000fca0008000000 */
.L_x_11:
[----:B------:R-:W-:Y:S01]  /*1070*/  UISETP.NE.AND UP1, UPT, UR45, URZ, UPT ;  /* 0x0000003f2d00728c */ /* 0x000fe2000bf25270 */
[----:B------:R-:W-:Y:S01]  /*1080*/  IMAD.MOV.U32 R0, RZ, RZ, 0x1 ;  /* 0x00000001ff007424 */ /* 0x000fe200078e00ff */
[----:B------:R-:W-:Y:S01]  /*1090*/  USHF.R.U64 UR6, UR12, UR24, UR13 ;  /* 0x000000180c067299 */ /* 0x000fe2000800120d */
[----:B------:R-:W-:Y:S01]  /*10a0*/  IMAD.U32 R19, RZ, RZ, UR5 ;  /* 0x00000005ff137e24 */ /* 0x000fe2000f8e00ff */
[----:B------:R-:W-:Y:S02]  /*10b0*/  ULOP3.LUT UR20, UR26, UR20, URZ, 0xc0, !UPT ;  /* 0x000000141a147292 */ /* 0x000fe4000f8ec03f */
[----:B------:R-:W-:Y:S02]  /*10c0*/  UIADD3 UR7, -UR6, URZ, URZ ;  /* 0x0000003f06077290 */ /* 0x000fe4000fffe13f */
[----:B------:R-:W-:Y:S02]  /*10d0*/  UIMAD UR19, UR19, UR6, UR20 ;  /* 0x00000006131372a4 */ /* 0x000fe4000f8e0214 */
[----:B------:R-:W-:-:S02]  /*10e0*/  ULOP3.LUT UR11, UR22, UR11, URZ, 0xc0, !UPT ;  /* 0x0000000b160b7292 */ /* 0x000fc4000f8ec03f */
[----:B------:R-:W-:Y:S02]  /*10f0*/  @UP1 UIMAD UR4, UR28, UR23, UR9 ;  /* 0x000000171c0412a4 */ /* 0x000fe4000f8e0209 */
[----:B------:R-:W-:-:S03]  /*1100*/  UIMAD UR6, UR7, UR25, UR27 ;  /* 0x00000019070672a4 */ /* 0x000fc6000f8e021b */
[----:B------:R-:W-:Y:S01]  /*1110*/  ULDC UR7, c[0x0][0x610] ;  /* 0x0001840000077ab9 */ /* 0x000fe20000000800 */
[----:B------:R-:W-:Y:S02]  /*1120*/  UIMAD UR6, UR6, UR10, UR11 ;  /* 0x0000000a060672a4 */ /* 0x000fe4000f8e020b */
[----:B------:R-:W-:-:S04]  /*1130*/  UIMAD UR4, UR19, UR7, UR4 ;  /* 0x00000007130472a4 */ /* 0x000fc8000f8e0204 */
[----:B------:R-:W-:Y:S02]  /*1140*/  USEL UR7, UR6, UR4, !UP1 ;  /* 0x0000000406077287 */ /* 0x000fe4000c800000 */
[----:B------:R-:W-:-:S04]  /*1150*/  USEL UR4, UR4, UR6, !UP1 ;  /* 0x0000000604047287 */ /* 0x000fc8000c800000 */
[----:B------:R-:W-:Y:S02]  /*1160*/  IMAD.U32 R2, RZ, RZ, UR7 ;  /* 0x00000007ff027e24 */ /* 0x000fe4000f8e00ff */
[----:B------:R-:W-:-:S07]  /*1170*/  IMAD.U32 R18, RZ, RZ, UR4 ;  /* 0x00000004ff127e24 */ /* 0x000fce000f8e00ff */
.L_x_9:
[----:B------:R-:W-:Y:S02]  /*1180*/  ULDC UR4, c[0x0][0x28c] ;  /* 0x0000a30000047ab9 */ /* 0x000fe40000000800 */
[----:B------:R-:W-:-:S04]  /*1190*/  UIADD3 UR4, UR4, 0x7f, URZ ;  /* 0x0000007f04047890 */ /* 0x000fc8000fffe03f */
[----:B------:R-:W-:-:S04]  /*11a0*/  USHF.R.S32.HI UR5, URZ, 0x1f, UR4 ;  /* 0x0000001f3f057899 */ /* 0x000fc80008011404 */
[----:B------:R-:W-:-:S04]  /*11b0*/  ULEA.HI UR5, UR5, UR4, URZ, 0x7 ;  /* 0x0000000405057291 */ /* 0x000fc8000f8f383f */
[----:B------:R-:W-:Y:S01]  /*11c0*/  USHF.R.S32.HI UR38, URZ, 0x7, UR5 ;  /* 0x000000073f267899 */ /* 0x000fe20008011405 */
[----:B------:R-:W-:Y:S11]  /*11d0*/  @!P1 BRA `(.L_x_12) ;  /* 0x0000006000449947 */ /* 0x000ff60003800000 */
[----:B------:R-:W-:-:S06]  /*11e0*/  UISETP.GT.U32.AND UP1, UPT, UR18, 0x1, UPT ;  /* 0x000000011200788c */ /* 0x000fcc000bf24070 */
[----:B------:R-:W-:-:S13]  /*11f0*/  PLOP3.LUT P0, PT, PT, PT, UP1, 0x80, 0x0 ;  /* 0x000000000000781c */ /* 0x000fda0003f0f018 */
[----:B------:R-:W-:Y:S05]  /*1200*/  @P0 EXIT ;  /* 0x000000000000094d */ /* 0x000fea0003800000 */
.L_x_13:
[----:B------:R-:W-:-:S08]  /*1210*/  NOP ;  /* 0x0000000000007918 */ /* 0x000fd00000000000 */
[----:B------:R-:W0:Y:S02]  /*1220*/  USETMAXREG.TRY_ALLOC.CTAPOOL UP1, 0xe8 ;  /* 0x000000e8000079c8 */ /* 0x000e240008020600 */
[----:B0-----:R-:W-:-:S13]  /*1230*/  PLOP3.LUT P0, PT, PT, PT, UP1, 0x80, 0x0 ;  /* 0x000000000000781c */ /* 0x001fda0003f0f018 */
[----:B------:R-:W-:Y:S05]  /*1240*/  @!P0 BRA `(.L_x_13) ;  /* 0xfffffffc00f08947 */ /* 0x000fea000383ffff */
[----:B------:R-:W-:-:S13]  /*1250*/  LOP3.LUT P0, RZ, R0, 0xff, RZ, 0xc0, !PT ;  /* 0x000000ff00ff7812 */ /* 0x000fda000780c0ff */
[----:B------:R-:W-:Y:S05]  /*1260*/  @!P0 EXIT ;  /* 0x000000000000894d */ /* 0x000fea0003800000 */
[----:B------:R-:W-:Y:S01]  /*1270*/  SHF.R.S32.HI R0, RZ, 0x1f, R3 ;  /* 0x0000001fff007819 */ /* 0x000fe20000011403 */
[----:B------:R-:W0:Y:S01]  /*1280*/  S2UR UR5, SR_CgaCtaId ;  /* 0x00000000000579c3 */ /* 0x000e220000008800 */
[----:B------:R-:W-:Y:S01]  /*1290*/  UMOV UR40, 0x400 ;  /* 0x0000040000287882 */ /* 0x000fe20000000000 */
[----:B------:R-:W-:Y:S01]  /*12a0*/  USHF.R.U32.HI UR4, URZ, 0x1, UR38 ;  /* 0x000000013f047899 */ /* 0x000fe20008011626 */
[CC--:B------:R-:W-:Y:S01]  /*12b0*/  LEA.HI R4, R0.reuse, R3.reuse, RZ, 0x2 ;  /* 0x0000000300047211 */ /* 0x0c0fe200078f10ff */
[----:B------:R-:W-:Y:S01]  /*12c0*/  ULOP3.LUT UR44, UR38, 0x1, URZ, 0xc0, !UPT ;  /* 0x00000001262c7892 */ /* 0x000fe2000f8ec03f */
[----:B------:R-:W-:Y:S01]  /*12d0*/  LEA.HI R0, R0, R3, RZ, 0x5 ;  /* 0x0000000300007211 */ /* 0x000fe200078f28ff */
[----:B------:R-:W-:Y:S01]  /*12e0*/  ULDC.64 UR10, c[0x0][0x288] ;  /* 0x0000a200000a7ab9 */ /* 0x000fe20000000a00 */
[--C-:B------:R-:W-:Y:S01]  /*12f0*/  SHF.R.S32.HI R88, RZ, 0x2, R4.reuse ;  /* 0x00000002ff587819 */ /* 0x100fe20000011404 */
[----:B------:R-:W1:Y:S01]  /*1300*/  LDC.64 R6, c[0x0][0x5c8] ;  /* 0x00017200ff067b82 */ /* 0x000e620000000a00 */
[----:B------:R-:W-:Y:S01]  /*1310*/  SHF.R.S32.HI R5, RZ, 0x1f, R4 ;  /* 0x0000001fff057819 */ /* 0x000fe20000011404 */
[----:B------:R-:W-:Y:S01]  /*1320*/  UISETP.LT.AND UP1, UPT, UR38, 0x1, UPT ;  /* 0x000000012600788c */ /* 0x000fe2000bf21270 */
[----:B------:R-:W-:Y:S01]  /*1330*/  LOP3.LUT R4, R4, 0xfffffffc, RZ, 0xc0, !PT ;  /* 0xfffffffc04047812 */ /* 0x000fe200078ec0ff */
[----:B------:R-:W-:Y:S01]  /*1340*/  ULOP3.LUT UR4, UR4, 0x1, URZ, 0xc0, !UPT ;  /* 0x0000000104047892 */ /* 0x000fe2000f8ec03f */
[----:B------:R-:W-:Y:S01]  /*1350*/  LEA.HI R5, R5, R88, RZ, 0x3 ;  /* 0x0000005805057211 */ /* 0x000fe200078f18ff */
[----:B------:R-:W-:Y:S01]  /*1360*/  ULDC UR43, c[0x0][0x658] ;  /* 0x00019600002b7ab9 */ /* 0x000fe20000000800 */
[----:B------:R-:W-:Y:S01]  /*1370*/  UMOV UR6, 0xffffffff ;  /* 0xffffffff00067882 */ /* 0x000fe20000000000 */
[----:B------:R-:W-:Y:S01]  /*1380*/  IMAD.IADD R4, R3, 0x1, -R4 ;  /* 0x0000000103047824 */ /* 0x000fe200078e0a04 */
[----:B------:R-:W-:Y:S01]  /*1390*/  LOP3.LUT R5, R5, 0xfffffff8, RZ, 0xc0, !PT ;  /* 0xfffffff805057812 */ /* 0x000fe200078ec0ff */
[----:B------:R-:W-:Y:S01]  /*13a0*/  IMAD.U32 R3, RZ, RZ, UR10 ;  /* 0x0000000aff037e24 */ /* 0x000fe2000f8e00ff */
[----:B------:R-:W-:Y:S01]  /*13b0*/  ULDC UR8, c[0x0][0x284] ;  /* 0x0000a10000087ab9 */ /* 0x000fe20000000800 */
[----:B------:R-:W-:Y:S01]  /*13c0*/  IMAD.SHL.U32 R90, R4, 0x2, RZ ;  /* 0x00000002045a7824 */ /* 0x000fe200078e00ff */
[----:B------:R-:W-:Y:S01]  /*13d0*/  USEL UR44, UR44, URZ, !UP0 ;  /* 0x0000003f2c2c7287 */ /* 0x000fe2000c000000 */
[----:B------:R-:W-:Y:S01]  /*13e0*/  IMAD.IADD R88, R88, 0x1, -R5 ;  /* 0x0000000158587824 */ /* 0x000fe200078e0a05 */
[----:B------:R-:W-:Y:S01]  /*13f0*/  SHF.R.S32.HI R5, RZ, 0x5, R0 ;  /* 0x00000005ff057819 */ /* 0x000fe20000011400 */
[----:B------:R-:W-:Y:S01]  /*1400*/  VIADD R0, R95, 0xffffffff ;  /* 0xffffffff5f007836 */ /* 0x000fe20000000000 */
[----:B0-----:R-:W-:Y:S01]  /*1410*/  ULEA UR40, UR5, UR40, 0x18 ;  /* 0x0000002805287291 */ /* 0x001fe2000f8ec03f */
[----:B------:R-:W-:Y:S01]  /*1420*/  IMAD R94, R4, -0x2, R3 ;  /* 0xfffffffe045e7824 */ /* 0x000fe200078e0203 */
[--C-:B------:R-:W-:Y:S01]  /*1430*/  SHF.R.S32.HI R89, RZ, 0x1f, R88.reuse ;  /* 0x0000001fff597819 */ /* 0x100fe20000011458 */
[C-C-:B------:R-:W-:Y:S01]  /*1440*/  IMAD R97, R5.reuse, -0x10, -R88.reuse ;  /* 0xfffffff005617824 */ /* 0x140fe200078e0a58 */
[C---:B------:R-:W-:Y:S01]  /*1450*/  ISETP.NE.AND P0, PT, R0.reuse, RZ, PT ;  /* 0x000000ff0000720c */ /* 0x040fe20003f05270 */
[----:B------:R-:W-:Y:S01]  /*1460*/  IMAD.SHL.U32 R0, R0, 0x8, RZ ;  /* 0x0000000800007824 */ /* 0x000fe200078e00ff */
[----:B------:R-:W-:Y:S01]  /*1470*/  UIADD3 UR50, UR40, 0x30, URZ ;  /* 0x0000003028327890 */ /* 0x000fe2000fffe03f */
[----:B------:R-:W-:Y:S01]  /*1480*/  IMAD.WIDE R88, R5, 0x10, R88 ;  /* 0x0000001005587825 */ /* 0x000fe200078e0258 */
[----:B------:R-:W-:Y:S01]  /*1490*/  USEL UR46, UR38, 0x1, UP1 ;  /* 0x00000001262e7887 */ /* 0x000fe20008800000 */
[----:B-1----:R-:W-:Y:S01]  /*14a0*/  SHF.L.U64.HI R92, R6, 0x3, R7 ;  /* 0x00000003065c7819 */ /* 0x002fe20000010207 */
[----:B------:R-:W-:Y:S01]  /*14b0*/  USHF.L.U32 UR6, UR6, UR43, URZ ;  /* 0x0000002b06067299 */ /* 0x000fe2000800063f */
[----:B------:R-:W-:Y:S01]  /*14c0*/  LOP3.LUT R0, R0, 0x8, RZ, 0xc0, !PT ;  /* 0x0000000800007812 */ /* 0x000fe200078ec0ff */
[----:B------:R-:W-:Y:S01]  /*14d0*/  UISETP.EQ.U32.AND UP0, UPT, UR4, 0x1, !UP0 ;  /* 0x000000010400788c */ /* 0x000fe2000c702070 */
[----:B------:R-:W-:Y:S01]  /*14e0*/  IMAD.SHL.U32 R93, R6, 0x8, RZ ;  /* 0x00000008065d7824 */ /* 0x000fe200078e00ff */
[----:B------:R-:W-:Y:S01]  /*14f0*/  SEL R98, RZ, 0x1, P0 ;  /* 0x00000001ff627807 */ /* 0x000fe20000000000 */
[----:B------:R-:W-:Y:S01]  /*1500*/  VIADD R97, R97, UR8 ;  /* 0x0000000861617c36 */ /* 0x000fe20008000000 */
[----:B------:R-:W-:Y:S01]  /*1510*/  LEA R95, R95, UR50, 0x3 ;  /* 0x000000325f5f7c11 */ /* 0x000fe2000f8e18ff */
[----:B------:R-:W-:Y:S01]  /*1520*/  ULDC UR42, c[0x0][0x600] ;  /* 0x00018000002a7ab9 */ /* 0x000fe20000000800 */
[C---:B------:R-:W-:Y:S01]  /*1530*/  LOP3.LUT R99, R0.reuse, 0x8, RZ, 0x3c, !PT ;  /* 0x0000000800637812 */ /* 0x040fe200078e3cff */
[----:B------:R-:W-:Y:S01]  /*1540*/  UMOV UR7, 0x1 ;  /* 0x0000000100077882 */ /* 0x000fe20000000000 */
[----:B------:R-:W-:Y:S01]  /*1550*/  LOP3.LUT R96, R0, 0x18, RZ, 0x3c, !PT ;  /* 0x0000001800607812 */ /* 0x000fe200078e3cff */
[----:B------:R-:W-:Y:S01]  /*1560*/  ULOP3.LUT UR49, UR39, 0x1, URZ, 0xfc, !UPT ;  /* 0x0000000127317892 */ /* 0x000fe2000f8efc3f */
[----:B------:R-:W-:Y:S01]  /*1570*/  SHF.R.S32.HI R91, RZ, 0x1f, R90 ;  /* 0x0000001fff5b7819 */ /* 0x000fe2000001145a */
[----:B------:R-:W-:-:S02]  /*1580*/  USHF.L.U64.HI UR36, UR54, 0x1, UR37 ;  /* 0x0000000136247899 */ /* 0x000fc40008010225 */
[----:B------:R-:W-:Y:S02]  /*1590*/  UIADD3 UR41, UR11, 0xfe, URZ ;  /* 0x000000fe0b297890 */ /* 0x000fe4000fffe03f */
[----:B------:R-:W-:Y:S02]  /*15a0*/  UIADD3 UR42, UR42, -0x1, URZ ;  /* 0xffffffff2a2a7890 */ /* 0x000fe4000fffe03f */
[----:B------:R-:W-:Y:S02]  /*15b0*/  USHF.L.U32 UR43, UR7, UR43, URZ ;  /* 0x0000002b072b7299 */ /* 0x000fe4000800063f */
[----:B------:R-:W-:Y:S02]  /*15c0*/  UIADD3 UR46, -UR46, UR38, URZ ;  /* 0x000000262e2e7290 */ /* 0x000fe4000fffe13f */
[----:B------:R-:W-:Y:S02]  /*15d0*/  ULOP3.LUT UR47, URZ, UR6, URZ, 0x33, !UPT ;  /* 0x000000063f2f7292 */ /* 0x000fe4000f8e333f */
[----:B------:R-:W-:-:S12]  /*15e0*/  USEL UR48, URZ, 0x1, !UP0 ;  /* 0x000000013f307887 */ /* 0x000fd8000c000000 */
.L_x_161:
[----:B------:R-:W-:-:S04]  /*15f0*/  SHF.L.U32 R0, R98, 0x1f, RZ ;  /* 0x0000001f62007819 */ /* 0x000fc800000006ff */
[----:B------:R-:W0:Y:S02]  /*1600*/  SYNCS.PHASECHK.TRANS64.TRYWAIT P0, [R95+URZ+-0x8], R0 ;  /* 0xfffff8005f0075a7 */ /* 0x000e24000800017f */
[----:B012345:R-:W-:Y:S05]  /*1610*/  @!P0 BRA `(.L_x_14) ;  /* 0x0000006c006c8947 */ /* 0x03ffea0003800000 */
.L_x_181:
[----:B------:R-:W-:Y:S02]  /*1620*/  ULDC UR4, c[0x0][0x28c] ;  /* 0x0000a30000047ab9 */ /* 0x000fe40000000800 */
[----:B------:R-:W-:-:S13]  /*1630*/  ISETP.LT.AND P0, PT, RZ, UR4, PT ;  /* 0x00000004ff007c0c */ /* 0x000fda000bf01270 */
[----:B------:R-:W-:Y:S05]  /*1640*/  @P0 BRA `(.L_x_15) ;  /* 0x0000000000400947 */ /* 0x000fea0003800000 */
[----:B0-----:R-:W-:Y:S01]  /*1650*/  MOV R0, 0x0 ;  /* 0x0000000000007802 */ /* 0x001fe20000000f00 */
[----:B------:R-:W-:Y:S01]  /*1660*/  ULDC.64 UR4, c[0x4][0x68] ;  /* 0x01001a0000047ab9 */ /* 0x000fe20000000a00 */
[----:B------:R-:W-:Y:S01]  /*1670*/  ULDC.64 UR6, c[0x4][0x8] ;  /* 0x0100020000067ab9 */ /* 0x000fe20000000a00 */
[----:B------:R-:W-:Y:S01]  /*1680*/  IMAD.U32 R4, RZ, RZ, UR4 ;  /* 0x00000004ff047e24 */ /* 0x000fe2000f8e00ff */
[----:B------:R0:W1:Y:S01]  /*1690*/  LDC.64 R14, c[0x4][R0] ;  /* 0x01000000000e7b82 */ /* 0x0000620000000a00 */
[----:B------:R-:W-:Y:S01]  /*16a0*/  IMAD.U32 R5, RZ, RZ, UR5 ;  /* 0x00000005ff057e24 */ /* 0x000fe2000f8e00ff */
[----:B------:R-:W-:Y:S01]  /*16b0*/  ULDC.64 UR4, c[0x4][0x70] ;  /* 0x01001c0000047ab9 */ /* 0x000fe20000000a00 */
[----:B------:R-:W-:Y:S02]  /*16c0*/  IMAD.U32 R10, RZ, RZ, UR6 ;  /* 0x00000006ff0a7e24 */ /* 0x000fe4000f8e00ff */
[----:B------:R-:W-:Y:S02]  /*16d0*/  IMAD.U32 R6, RZ, RZ, UR4 ;  /* 0x00000004ff067e24 */ /* 0x000fe4000f8e00ff */
[----:B------:R-:W-:-:S02]  /*16e0*/  IMAD.U32 R7, RZ, RZ, UR5 ;  /* 0x00000005ff077e24 */ /* 0x000fc4000f8e00ff */
[----:B------:R-:W-:Y:S02]  /*16f0*/  IMAD.U32 R11, RZ, RZ, UR7 ;  /* 0x00000007ff0b7e24 */ /* 0x000fe4000f8e00ff */
[----:B------:R-:W-:Y:S02]  /*1700*/  IMAD.MOV.U32 R8, RZ, RZ, 0x1e1 ;  /* 0x000001e1ff087424 */ /* 0x000fe400078e00ff */
[----:B------:R-:W-:Y:S02]  /*1710*/  IMAD.MOV.U32 R12, RZ, RZ, 0x1 ;  /* 0x00000001ff0c7424 */ /* 0x000fe400078e00ff */
[----:B0-----:R-:W-:-:S07]  /*1720*/  IMAD.MOV.U32 R13, RZ, RZ, RZ ;  /* 0x000000ffff0d7224 */ /* 0x001fce00078e00ff */
[----:B------:R-:W-:-:S07]  /*1730*/  LEPC R20, `(.L_x_15) ;  /* 0x000000001014794e */ /* 0x000fce0000000000 */
[----:B-1---5:R-:W-:Y:S05]  /*1740*/  CALL.ABS.NOINC R14 ;  /* 0x000000000e007343 */ /* 0x022fea0003c00000 */
.L_x_15:
[----:B0-----:R-:W-:-:S05]  /*1750*/  IMAD.U32 R0, RZ, RZ, UR49 ;  /* 0x00000031ff007e24 */ /* 0x001fca000f8e00ff */
[----:B------:R-:W-:-:S13]  /*1760*/  ISETP.NE.AND P0, PT, R0, 0x3, PT ;  /* 0x000000030000780c */ /* 0x000fda0003f05270 */
[----:B------:R-:W-:Y:S05]  /*1770*/  @!P0 BRA `(.L_x_16) ;  /* 0x0000000000048947 */ /* 0x000fea0003800000 */
[----:B------:R-:W-:Y:S01]  /*1780*/  BPT.TRAP 0x1 ;  /* 0x000000040000795c */ /* 0x000fe20000300000 */
.L_x_16:
[----:B------:R-:W-:Y:S02]  /*1790*/  IMAD.U32 R3, RZ, RZ, UR44 ;  /* 0x0000002cff037e24 */ /* 0x000fe4000f8e00ff */
[----:B------:R-:W-:-:S03]  /*17a0*/  IMAD.U32 R0, RZ, RZ, UR48 ;  /* 0x00000030ff007e24 */ /* 0x000fc6000f8e00ff */
[----:B------:R-:W-:Y:S02]  /*17b0*/  LEA R3, R3, UR40, 0x3 ;  /* 0x0000002803037c11 */ /* 0x000fe4000f8e18ff */
[----:B------:R-:W-:-:S04]  /*17c0*/  SHF.L.U32 R0, R0, 0x1f, RZ ;  /* 0x0000001f00007819 */ /* 0x000fc800000006ff */
[----:B------:R0:W1:Y:S01]  /*17d0*/  SYNCS.PHASECHK.TRANS64.TRYWAIT P1, [R3+URZ], R0 ;  /* 0x00000000030075a7 */ /* 0x000062000802017f */
[----:B------:R-:W-:Y:S05]  /*17e0*/  @!P0 BRA `(.L_x_17) ;  /* 0x0000000000048947 */ /* 0x000fea0003800000 */
[----:B------:R-:W-:Y:S01]  /*17f0*/  BPT.TRAP 0x1 ;  /* 0x000000040000795c */ /* 0x000fe20000300000 */
.L_x_17:
[----:B------:R-:W-:-:S05]  /*1800*/  IMAD.U32 R4, RZ, RZ, UR46 ;  /* 0x0000002eff047e24 */ /* 0x000fca000f8e00ff */
[----:B------:R-:W-:Y:S01]  /*1810*/  ISETP.GE.AND P2, PT, R4, 0x1, PT ;  /* 0x000000010400780c */ /* 0x000fe20003f46270 */
[----:B-1----:R-:W-:-:S12]  /*1820*/  @P1 BRA `(.L_x_18) ;  /* 0x0000000000081947 */ /* 0x002fd80003800000 */
[----:B------:R-:W1:Y:S02]  /*1830*/  SYNCS.PHASECHK.TRANS64.TRYWAIT P1, [R3+URZ], R0 ;  /* 0x00000000030075a7 */ /* 0x000e64000802017f */
[----:B-1----:R-:W-:Y:S05]  /*1840*/  @!P1 BRA `(.L_x_19) ;  /* 0x0000006800f49947 */ /* 0x002fea0003800000 */
.L_x_18:
[----:B------:R-:W-:Y:S05]  /*1850*/  WARPSYNC.ALL ;  /* 0x0000000000007948 */ /* 0x000fea0003800000 */
[----:B------:R-:W-:Y:S01]  /*1860*/  UIADD3 UR4, UR40, 0x100, URZ ;  /* 0x0000010028047890 */ /* 0x000fe2000fffe03f */
[----:B------:R-:W-:Y:S01]  /*1870*/  WARPGROUP.ARRIVE ;  /* 0x00000000000079c5 */ /* 0x000fe20000000000 */
[----:B------:R-:W-:Y:S02]  /*1880*/  UIADD3 UR5, UR40, 0x10100, URZ ;  /* 0x0001010028057890 */ /* 0x000fe4000fffe03f */
[----:B------:R-:W-:Y:S02]  /*1890*/  USHF.R.U32.HI UR4, URZ, 0x4, UR4 ;  /* 0x000000043f047899 */ /* 0x000fe40008011604 */
[----:B------:R-:W-:-:S02]  /*18a0*/  USHF.R.U32.HI UR5, URZ, 0x4, UR5 ;  /* 0x000000043f057899 */ /* 0x000fc40008011605 */
[----:B------:R-:W-:Y:S02]  /*18b0*/  ULOP3.LUT UR4, UR4, 0x3fff, URZ, 0xc0, !UPT ;  /* 0x00003fff04047892 */ /* 0x000fe4000f8ec03f */
[----:B------:R-:W-:Y:S02]  /*18c0*/  ULOP3.LUT UR5, UR5, 0x3fff, URZ, 0xc0, !UPT ;  /* 0x00003fff05057892 */ /* 0x000fe4000f8ec03f */
[----:B------:R-:W-:Y:S02]  /*18d0*/  ULOP3.LUT UR8, UR4, 0x10000, URZ, 0xfc, !UPT ;  /* 0x0001000004087892 */ /* 0x000fe4000f8efc3f */
[----:B------:R-:W-:Y:S02]  /*18e0*/  ULOP3.LUT UR9, UR5, 0x10000, URZ, 0xfc, !UPT ;  /* 0x0001000005097892 */ /* 0x000fe4000f8efc3f */
[----:B------:R-:W-:Y:S02]  /*18f0*/  ULEA UR11, UR44, UR8, 0xb ;  /* 0x000000082c0b7291 */ /* 0x000fe4000f8e583f */
[----:B------:R-:W-:Y:S01]  /*1900*/  ULEA UR10, UR44, UR9, 0xc ;  /* 0x000000092c0a7291 */ /* 0x000fe2000f8e603f */
[----:B------:R-:W-:Y:S01]  /*1910*/  UMOV UR5, 0x40000040 ;  /* 0x4000004000057882 */ /* 0x000fe20000000000 */
[----:B------:R-:W-:-:S03]  /*1920*/  UMOV UR7, 0x40000040 ;  /* 0x4000004000077882 */ /* 0x000fc60000000000 */
[----:B------:R-:W-:Y:S02]  /*1930*/  UMOV UR4, UR11 ;  /* 0x0000000b00047c82 */ /* 0x000fe40008000000 */
[----:B------:R-:W-:Y:S02]  /*1940*/  UMOV UR6, UR10 ;  /* 0x0000000a00067c82 */ /* 0x000fe40008000000 */
[----:B------:R-:W-:Y:S01]  /*1950*/  HGMMA.64x128x8.F32.TF32 R24, gdesc[UR4], RZ, !UPT, gsb0 ;  /* 0x05e00000041879f0 */ /* 0x000fe2000c0028ff */
[----:B------:R-:W-:Y:S02]  /*1960*/  UIADD3 UR4, UR11, 0x2, URZ ;  /* 0x000000020b047890 */ /* 0x000fe4000fffe03f */
[----:B------:R-:W-:Y:S01]  /*1970*/  UIADD3 UR6, UR10, 0x2, URZ ;  /* 0x000000020a067890 */ /* 0x000fe2000fffe03f */
[----:B------:R-:W-:Y:S01]  /*1980*/  UMOV UR5, 0x40000040 ;  /* 0x4000004000057882 */ /* 0x000fe20000000000 */
[----:B------:R-:W-:Y:S01]  /*1990*/  UMOV UR7, 0x40000040 ;  /* 0x4000004000077882 */ /* 0x000fe20000000000 */
[----:B------:R-:W-:-:S02]  /*19a0*/  WARPGROUP.DEPBAR.LE gsb0, 0x0 ;  /* 0x00008000000079c5 */ /* 0x000fc40000010000 */
[----:B------:R-:W-:-:S06]  /*19b0*/  WARPGROUP.ARRIVE ;  /* 0x00000000000079c5 */ /* 0x000fcc0000000000 */
[----:B------:R-:W-:Y:S01]  /*19c0*/  HGMMA.64x128x8.F32.TF32 R24, gdesc[UR4], R24, gsb0 ;  /* 0x05e00000041879f0 */ /* 0x000fe20008002818 */
[----:B------:R-:W-:Y:S02]  /*19d0*/  UIADD3 UR4, UR11, 0x4, URZ ;  /* 0x000000040b047890 */ /* 0x000fe4000fffe03f */
[----:B------:R-:W-:Y:S01]  /*19e0*/  UIADD3 UR6, UR10, 0x4, URZ ;  /* 0x000000040a067890 */ /* 0x000fe2000fffe03f */
[----:B------:R-:W-:Y:S01]  /*19f0*/  UMOV UR5, 0x40000040 ;  /* 0x4000004000057882 */ /* 0x000fe20000000000 */
[----:B------:R-:W-:Y:S01]  /*1a00*/  UMOV UR7, 0x40000040 ;  /* 0x4000004000077882 */ /* 0x000fe20000000000 */
[----:B------:R-:W-:Y:S02]  /*1a10*/  WARPGROUP.DEPBAR.LE gsb0, 0x0 ;  /* 0x00008000000079c5 */ /* 0x000fe40000010000 */
        /* <DEDUP_REMOVED lines=92> */
[----:B------:R-:W-:Y:S03]  /*1fe0*/  HGMMA.64x128x8.F32.TF32 R24, gdesc[UR4], R24, gsb0 ;  /* 0x05e00000041879f0 */ /* 0x000fe60008002818 */
[----:B------:R-:W-:Y:S02]  /*1ff0*/  WARPGROUP.DEPBAR.LE gsb0, 0x0 ;  /* 0x00008000000079c5 */ /* 0x000fe40000010000 */
[----:B------:R-:W-:Y:S05]  /*2000*/  @!P2 BRA `(.L_x_20) ;  /* 0x000000080064a947 */ /* 0x000fea0003800000 */
[----:B------:R-:W-:Y:S01]  /*2010*/  UIADD3 UR11, UR44, 0x1, URZ ;  /* 0x000000012c0b7890 */ /* 0x000fe2000fffe03f */
[----:B01----:R-:W-:Y:S01]  /*2020*/  IMAD.U32 R0, RZ, RZ, UR46 ;  /* 0x0000002eff007e24 */ /* 0x003fe2000f8e00ff */
[----:B------:R-:W-:Y:S02]  /*2030*/  UMOV UR10, UR44 ;  /* 0x0000002c000a7c82 */ /* 0x000fe40008000000 */
[----:B------:R-:W-:-:S04]  /*2040*/  UISETP.NE.AND UP0, UPT, UR11, 0x2, UPT ;  /* 0x000000020b00788c */ /* 0x000fc8000bf05270 */
[----:B------:R-:W-:Y:S02]  /*2050*/  USEL UR4, URZ, 0x1, UP0 ;  /* 0x000000013f047887 */ /* 0x000fe40008000000 */
[----:B------:R-:W-:Y:S02]  /*2060*/  USEL UR11, UR11, URZ, UP0 ;  /* 0x0000003f0b0b7287 */ /* 0x000fe40008000000 */
[----:B------:R-:W-:-:S06]  /*2070*/  ULOP3.LUT UR4, UR48, UR4, URZ, 0x3c, !UPT ;  /* 0x0000000430047292 */ /* 0x000fcc000f8e3c3f */
[----:B------:R-:W-:-:S07]  /*2080*/  IMAD.U32 R5, RZ, RZ, UR4 ;  /* 0x00000004ff057e24 */ /* 0x000fce000f8e00ff */
.L_x_27:
[----:B01----:R-:W-:Y:S05]  /*2090*/  @!P0 BRA `(.L_x_21) ;  /* 0x0000000000048947 */ /* 0x003fea0003800000 */
[----:B------:R-:W-:Y:S01]  /*20a0*/  BPT.TRAP 0x1 ;  /* 0x000000040000795c */ /* 0x000fe20000300000 */
.L_x_21:
[----:B------:R-:W-:Y:S01]  /*20b0*/  ULEA UR4, UR11, UR40, 0x3 ;  /* 0x000000280b047291 */ /* 0x000fe2000f8e183f */
[----:B------:R-:W-:-:S08]  /*20c0*/  SHF.L.U32 R3, R5, 0x1f, RZ ;  /* 0x0000001f05037819 */ /* 0x000fd000000006ff */
[----:B------:R0:W1:Y:S01]  /*20d0*/  SYNCS.PHASECHK.TRANS64.TRYWAIT P1, [UR4], R3 ;  /* 0x00000003ff0075a7 */ /* 0x0000620008020144 */
[----:B------:R-:W-:Y:S05]  /*20e0*/  @!P0 BRA `(.L_x_22) ;  /* 0x0000000000048947 */ /* 0x000fea0003800000 */
[----:B------:R-:W-:Y:S01]  /*20f0*/  BPT.TRAP 0x1 ;  /* 0x000000040000795c */ /* 0x000fe20000300000 */
.L_x_22:
[----:B-1----:R-:W-:Y:S05]  /*2100*/  @P1 BRA `(.L_x_23) ;  /* 0x0000000000081947 */ /* 0x002fea0003800000 */
[----:B------:R-:W1:Y:S02]  /*2110*/  SYNCS.PHASECHK.TRANS64.TRYWAIT P1, [UR4], R3 ;  /* 0x00000003ff0075a7 */ /* 0x000e640008020144 */
[----:B-1----:R-:W-:Y:S05]  /*2120*/  @!P1 BRA `(.L_x_24) ;  /* 0x0000006000d09947 */ /* 0x002fea0003800000 */
.L_x_23:
[----:B------:R-:W-:Y:S01]  /*2130*/  ULEA UR12, UR11, UR9, 0xc ;  /* 0x000000090b0c7291 */ /* 0x000fe2000f8e603f */
[----:B------:R-:W-:Y:S01]  /*2140*/  WARPGROUP.ARRIVE ;  /* 0x00000000000079c5 */ /* 0x000fe20000000000 */
[----:B------:R-:W-:Y:S01]  /*2150*/  ULEA UR13, UR11, UR8, 0xb ;  /* 0x000000080b0d7291 */ /* 0x000fe2000f8e583f */
[----:B------:R-:W-:Y:S01]  /*2160*/  UMOV UR7, 0x40000040 ;  /* 0x4000004000077882 */ /* 0x000fe20000000000 */
[----:B------:R-:W-:-:S03]  /*2170*/  UMOV UR5, 0x40000040 ;  /* 0x4000004000057882 */ /* 0x000fc60000000000 */
[----:B------:R-:W-:Y:S02]  /*2180*/  UMOV UR6, UR12 ;  /* 0x0000000c00067c82 */ /* 0x000fe40008000000 */
[----:B------:R-:W-:Y:S02]  /*2190*/  UMOV UR4, UR13 ;  /* 0x0000000d00047c82 */ /* 0x000fe40008000000 */
[----:B------:R-:W-:Y:S01]  /*21a0*/  HGMMA.64x128x8.F32.TF32 R24, gdesc[UR4], R24, gsb0 ;  /* 0x05e00000041879f0 */ /* 0x000fe20008002818 */
        /* <DEDUP_REMOVED lines=107> */
[----:B------:R-:W-:Y:S01]  /*2860*/  BPT.TRAP 0x1 ;  /* 0x000000040000795c */ /* 0x000fe20000300000 */
.L_x_25:
[----:B------:R-:W-:Y:S02]  /*2870*/  UISETP.GT.U32.AND UP0, UPT, UR39, 0x1, UPT ;  /* 0x000000012700788c */ /* 0x000fe4000bf04070 */
[----:B------:R-:W-:-:S04]  /*2880*/  ULEA UR4, UR10, UR40, 0x3 ;  /* 0x000000280a047291 */ /* 0x000fc8000f8e183f */
[----:B------:R-:W-:Y:S01]  /*2890*/  UIADD3 UR4, UR4, 0x10, URZ ;  /* 0x0000001004047890 */ /* 0x000fe2000fffe03f */
[----:B------:R-:W-:-:S03]  /*28a0*/  PLOP3.LUT P1, PT, PT, PT, UP0, 0x80, 0x0 ;  /* 0x000000000000781c */ /* 0x000fc60003f2f008 */
[----:B------:R-:W-:-:S09]  /*28b0*/  UPRMT UR4, URZ, 0x654, UR4 ;  /* 0x000006543f047896 */ /* 0x000fd20008000004 */
[----:B------:R-:W-:Y:S01]  /*28c0*/  SYNCS.ARRIVE.TRANS64.RED.A1T0 RZ, [UR4], RZ ;  /* 0x000000ffffff79a7 */ /* 0x000fe20008100404 */
[----:B------:R-:W-:Y:S05]  /*28d0*/  @P1 BRA `(.L_x_26) ;  /* 0x0000000000041947 */ /* 0x000fea0003800000 */
[----:B------:R-:W-:Y:S01]  /*28e0*/  BPT.TRAP 0x1 ;  /* 0x000000040000795c */ /* 0x000fe20000300000 */
.L_x_26:
[----:B------:R-:W-:Y:S01]  /*28f0*/  UIADD3 UR11, UR11, 0x1, URZ ;  /* 0x000000010b0b7890 */ /* 0x000fe2000fffe03f */
[C---:B------:R-:W-:Y:S01]  /*2900*/  ISETP.GT.AND P1, PT, R0.reuse, 0x1, PT ;  /* 0x000000010000780c */ /* 0x040fe20003f24270 */
[----:B------:R-:W-:Y:S01]  /*2910*/  UIADD3 UR10, UR10, 0x1, URZ ;  /* 0x000000010a0a7890 */ /* 0x000fe2000fffe03f */
[----:B------:R-:W-:Y:S01]  /*2920*/  VIADD R0, R0, 0xffffffff ;  /* 0xffffffff00007836 */ /* 0x000fe20000000000 */
[----:B------:R-:W-:Y:S02]  /*2930*/  UISETP.NE.AND UP0, UPT, UR11, 0x2, UPT ;  /* 0x000000020b00788c */ /* 0x000fe4000bf05270 */
[----:B------:R-:W-:Y:S02]  /*2940*/  UISETP.NE.AND UP1, UPT, UR10, 0x2, UPT ;  /* 0x000000020a00788c */ /* 0x000fe4000bf25270 */
[----:B------:R-:W-:Y:S02]  /*2950*/  USEL UR4, URZ, 0x1, UP0 ;  /* 0x000000013f047887 */ /* 0x000fe40008000000 */
[----:B------:R-:W-:-:S02]  /*2960*/  USEL UR11, UR11, URZ, UP0 ;  /* 0x0000003f0b0b7287 */ /* 0x000fc40008000000 */
[----:B------:R-:W-:Y:S02]  /*2970*/  USEL UR10, UR10, URZ, UP1 ;  /* 0x0000003f0a0a7287 */ /* 0x000fe40008800000 */
[----:B------:R-:W-:Y:S01]  /*2980*/  LOP3.LUT R5, R5, UR4, RZ, 0x3c, !PT ;  /* 0x0000000405057c12 */ /* 0x000fe2000f8e3cff */
[----:B------:R-:W-:Y:S09]  /*2990*/  @P1 BRA `(.L_x_27) ;  /* 0xfffffff400bc1947 */ /* 0x000ff2000383ffff */
.L_x_20:
[----:B01----:R-:W0:Y:S01]  /*29a0*/  LDC R0, c[0x0][0x28c] ;  /* 0x0000a300ff007b82 */ /* 0x003e220000000800 */
[----:B------:R1:W-:Y:S01]  /*29b0*/  SYNCS.ARRIVE.TRANS64.A1T0 RZ, [R99+UR50], RZ ;  /* 0x000000ff63ff79a7 */ /* 0x0003e20008100032 */
[----:B0-----:R-:W-:-:S13]  /*29c0*/  ISETP.GE.AND P1, PT, R0, 0x1, PT ;  /* 0x000000010000780c */ /* 0x001fda0003f26270 */
[----:B-1----:R-:W-:Y:S05]  /*29d0*/  @!P1 BRA `(.L_x_28) ;  /* 0x0000000000309947 */ /* 0x002fea0003800000 */
[----:B------:R-:W-:Y:S05]  /*29e0*/  @!P0 BRA `(.L_x_29) ;  /* 0x0000000000048947 */ /* 0x000fea0003800000 */
[----:B------:R-:W-:Y:S01]  /*29f0*/  BPT.TRAP 0x1 ;  /* 0x000000040000795c */ /* 0x000fe20000300000 */
.L_x_29:
[----:B------:R-:W-:Y:S02]  /*2a00*/  UIADD3 UR4, UR46, UR44, URZ ;  /* 0x0000002c2e047290 */ /* 0x000fe4000fffe03f */
[----:B------:R-:W-:Y:S02]  /*2a10*/  UISETP.GT.U32.AND UP0, UPT, UR39, 0x1, UPT ;  /* 0x000000012700788c */ /* 0x000fe4000bf04070 */
[----:B------:R-:W-:-:S04]  /*2a20*/  USHF.L.U32 UR4, UR4, 0x3, URZ ;  /* 0x0000000304047899 */ /* 0x000fc8000800063f */
[----:B------:R-:W-:Y:S01]  /*2a30*/  ULOP3.LUT UR4, UR4, 0x8, URZ, 0xc0, !UPT ;  /* 0x0000000804047892 */ /* 0x000fe2000f8ec03f */
[----:B------:R-:W-:-:S03]  /*2a40*/  PLOP3.LUT P0, PT, PT, PT, UP0, 0x80, 0x0 ;  /* 0x000000000000781c */ /* 0x000fc60003f0f008 */
[----:B------:R-:W-:-:S04]  /*2a50*/  UIADD3 UR4, UR40, 0x10, UR4 ;  /* 0x0000001028047890 */ /* 0x000fc8000fffe004 */
[----:B------:R-:W-:-:S09]  /*2a60*/  UPRMT UR4, URZ, 0x654, UR4 ;  /* 0x000006543f047896 */ /* 0x000fd20008000004 */
[----:B------:R-:W-:Y:S01]  /*2a70*/  SYNCS.ARRIVE.TRANS64.RED.A1T0 RZ, [UR4], RZ ;  /* 0x000000ffffff79a7 */ /* 0x000fe20008100404 */
[----:B------:R-:W-:Y:S05]  /*2a80*/  @P0 BRA `(.L_x_28) ;  /* 0x0000000000040947 */ /* 0x000fea0003800000 */
[----:B------:R-:W-:Y:S01]  /*2a90*/  BPT.TRAP 0x1 ;  /* 0x000000040000795c */ /* 0x000fe20000300000 */
.L_x_28:
[----:B------:R-:W-:Y:S02]  /*2aa0*/  SHF.L.U32 R0, R98, 0x1f, RZ ;  /* 0x0000001f62007819 */ /* 0x000fe400000006ff */
[----:B------:R-:W-:Y:S02]  /*2ab0*/  SHF.R.S32.HI R9, RZ, 0x1f, R19 ;  /* 0x0000001fff097819 */ /* 0x000fe40000011413 */
[----:B------:R-:W0:Y:S02]  /*2ac0*/  SYNCS.PHASECHK.TRANS64.TRYWAIT P0, [R95+URZ+0x8], R0 ;  /* 0x000008005f0075a7 */ /* 0x000e24000800017f */
[----:B0-----:R-:W-:Y:S05]  /*2ad0*/  @!P0 BRA `(.L_x_30) ;  /* 0x00000058007c8947 */ /* 0x001fea0003800000 */
.L_x_182:
[----:B------:R-:W-:Y:S01]  /*2ae0*/  ULDC.64 UR4, c[0x0][0x5d0] ;  /* 0x0001740000047ab9 */ /* 0x000fe20000000a00 */
[----:B------:R-:W-:Y:S01]  /*2af0*/  ULDC UR6, c[0x0][0x284] ;  /* 0x0000a10000067ab9 */ /* 0x000fe20000000800 */
[----:B0-----:R-:W-:Y:S02]  /*2b00*/  IMAD R0, R9, UR4, RZ ;  /* 0x0000000409007c24 */ /* 0x001fe4000f8e02ff */
[----:B------:R-:W-:Y:S02]  /*2b10*/  IMAD.SHL.U32 R10, R2, 0x80, RZ ;  /* 0x00000080020a7824 */ /* 0x000fe400078e00ff */
[C---:B------:R-:W-:Y:S02]  /*2b20*/  IMAD R5, R19.reuse, UR5, R0 ;  /* 0x0000000513057c24 */ /* 0x040fe4000f8e0200 */
[----:B------:R-:W-:Y:S01]  /*2b30*/  IMAD.SHL.U32 R0, R18, 0x40, RZ ;  /* 0x0000004012007824 */ /* 0x000fe200078e00ff */
[----:B------:R-:W-:Y:S01]  /*2b40*/  SHF.R.S32.HI R11, RZ, 0x1f, R10 ;  /* 0x0000001fff0b7819 */ /* 0x000fe2000001140a */
[----:B------:R-:W-:Y:S01]  /*2b50*/  IMAD.WIDE.U32 R2, R19, UR4, R90 ;  /* 0x0000000413027c25 */ /* 0x000fe2000f8e005a */
[----:B------:R-:W-:-:S02]  /*2b60*/  ULDC.64 UR4, c[0x0][0x5c8] ;  /* 0x0001720000047ab9 */ /* 0x000fc40000000a00 */
[----:B------:R-:W-:Y:S01]  /*2b70*/  ISETP.GE.AND P0, PT, R0, UR6, PT ;  /* 0x0000000600007c0c */ /* 0x000fe2000bf06270 */
[----:B------:R-:W-:Y:S01]  /*2b80*/  ULDC UR6, c[0x0][0x288] ;  /* 0x0000a20000067ab9 */ /* 0x000fe20000000800 */
[----:B------:R-:W-:Y:S01]  /*2b90*/  IADD3 R2, P1, R10, R2, RZ ;  /* 0x000000020a027210 */ /* 0x000fe20007f3e0ff */
[----:B------:R-:W-:Y:S01]  /*2ba0*/  IMAD.WIDE R14, R18, 0x40, R88 ;  /* 0x00000040120e7825 */ /* 0x000fe200078e0258 */
[----:B------:R-:W-:Y:S02]  /*2bb0*/  ISETP.GE.OR P0, PT, R10, UR6, P0 ;  /* 0x000000060a007c0c */ /* 0x000fe40008706670 */
[----:B------:R-:W-:Y:S01]  /*2bc0*/  IADD3.X R3, R11, R3, R5, P1, !PT ;  /* 0x000000030b037210 */ /* 0x000fe20000ffe405 */
[----:B------:R-:W-:-:S04]  /*2bd0*/  IMAD R7, R15, UR4, RZ ;  /* 0x000000040f077c24 */ /* 0x000fc8000f8e02ff */
[C---:B------:R-:W-:Y:S02]  /*2be0*/  IMAD R7, R14.reuse, UR5, R7 ;  /* 0x000000050e077c24 */ /* 0x040fe4000f8e0207 */
[----:B------:R-:W-:-:S04]  /*2bf0*/  IMAD.WIDE.U32 R20, R14, UR4, R2 ;  /* 0x000000040e147c25 */ /* 0x000fc8000f8e0002 */
[----:B------:R-:W-:Y:S05]  /*2c00*/  @P0 BRA `(.L_x_31) ;  /* 0x0000003c00d80947 */ /* 0x000fea0003800000 */
[----:B-----5:R-:W-:Y:S01]  /*2c10*/  FSETP.NEU.AND P1, PT, R23, RZ, PT ;  /* 0x000000ff1700720b */ /* 0x020fe20003f2d000 */
[----:B------:R-:W-:Y:S01]  /*2c20*/  IMAD.IADD R18, R94, 0x1, -R10 ;  /* 0x000000015e127824 */ /* 0x000fe200078e0a0a */
[----:B------:R-:W-:Y:S01]  /*2c30*/  BSSY B0, `(.L_x_31) ;  /* 0x00003f3000007945 */ /* 0x000fe20003800000 */
[----:B------:R-:W-:Y:S02]  /*2c40*/  IMAD.IADD R0, R97, 0x1, -R0 ;  /* 0x0000000161007824 */ /* 0x000fe400078e0a00 */
[----:B------:R-:W-:Y:S01]  /*2c50*/  IMAD.IADD R7, R21, 0x1, R7 ;  /* 0x0000000115077824 */ /* 0x000fe200078e0207 */
[----:B------:R-:W-:-:S04]  /*2c60*/  ISETP.GT.AND P0, PT, R18, RZ, PT ;  /* 0x000000ff1200720c */ /* 0x000fc80003f04270 */
[----:B------:R-:W-:-:S03]  /*2c70*/  ISETP.GT.AND P2, PT, R0, RZ, P0 ;  /* 0x000000ff0000720c */ /* 0x000fc60000744270 */
[----:B------:R-:W-:Y:S10]  /*2c80*/  @!P1 BRA `(.L_x_32) ;  /* 0x0000002c001c9947 */ /* 0x000ff40003800000 */
[----:B------:R-:W0:Y:S01]  /*2c90*/  LDC.64 R100, c[0x0][0x5b8] ;  /* 0x00016e00ff647b82 */ /* 0x000e220000000a00 */
[----:B------:R-:W-:-:S07]  /*2ca0*/  ULDC.64 UR4, c[0x0][0x5c0] ;  /* 0x0001700000047ab9 */ /* 0x000fce0000000a00 */
[----:B------:R-:W1:Y:S08]  /*2cb0*/  LDC.64 R102, c[0x0][0x5b0] ;  /* 0x00016c00ff667b82 */ /* 0x000e700000000a00 */
[----:B------:R-:W2:Y:S01]  /*2cc0*/  LDC.64 R104, c[0x0][0x5a8] ;  /* 0x00016a00ff687b82 */ /* 0x000ea20000000a00 */
[-C--:B0-----:R-:W-:Y:S02]  /*2cd0*/  IMAD R4, R9, R100.reuse, RZ ;  /* 0x0000006409047224 */ /* 0x081fe400078e02ff */
[----:B------:R-:W-:-:S04]  /*2ce0*/  IMAD.WIDE.U32 R2, R19, R100, R90 ;  /* 0x0000006413027225 */ /* 0x000fc800078e005a */
[----:B------:R-:W-:Y:S01]  /*2cf0*/  IMAD R21, R19, R101, R4 ;  /* 0x0000006513157224 */ /* 0x000fe200078e0204 */
[----:B------:R-:W-:Y:S01]  /*2d00*/  IADD3 R4, P1, R10, R2, RZ ;  /* 0x000000020a047210 */ /* 0x000fe20007f3e0ff */
[----:B-1----:R-:W-:-:S03]  /*2d10*/  IMAD R2, R15, R102, RZ ;  /* 0x000000660f027224 */ /* 0x002fc600078e02ff */
[----:B------:R-:W-:Y:S01]  /*2d20*/  IADD3.X R5, R11, R3, R21, P1, !PT ;  /* 0x000000030b057210 */ /* 0x000fe20000ffe415 */
[C---:B------:R-:W-:Y:S02]  /*2d30*/  IMAD R101, R14.reuse, R103, R2 ;  /* 0x000000670e657224 */ /* 0x040fe400078e0202 */
[----:B------:R-:W-:-:S04]  /*2d40*/  IMAD.WIDE.U32 R2, R14, R102, R4 ;  /* 0x000000660e027225 */ /* 0x000fc800078e0004 */
[----:B------:R-:W-:Y:S01]  /*2d50*/  IMAD.IADD R3, R3, 0x1, R101 ;  /* 0x0000000103037824 */ /* 0x000fe200078e0265 */
[----:B--2---:R-:W-:-:S04]  /*2d60*/  LEA R8, P1, R2, R104, 0x2 ;  /* 0x0000006802087211 */ /* 0x004fc800078210ff */
[----:B------:R-:W-:-:S05]  /*2d70*/  LEA.HI.X R9, R2, R105, R3, 0x2, P1 ;  /* 0x0000006902097211 */ /* 0x000fca00008f1403 */
[----:B------:R0:W2:Y:S01]  /*2d80*/  @P2 LDG.E.LTC128B R15, desc[UR52][R8.64] ;  /* 0x00000034080f2981 */ /* 0x0000a2000c1e1920 */
[----:B------:R-:W-:Y:S01]  /*2d90*/  IMAD.WIDE.U32 R2, R14, R102, R10 ;  /* 0x000000660e027225 */ /* 0x000fe200078e000a */
[----:B------:R-:W-:Y:S01]  /*2da0*/  LEA R6, P3, R20, UR4, 0x2 ;  /* 0x0000000414067c11 */ /* 0x000fe2000f8610ff */
[----:B------:R-:W-:Y:S01]  /*2db0*/  BSSY B1, `(.L_x_33) ;  /* 0x0000014000017945 */ /* 0x000fe20003800000 */
[----:B------:R-:W-:Y:S02]  /*2dc0*/  IADD3 R12, P1, R90, R2, RZ ;  /* 0x000000025a0c7210 */ /* 0x000fe40007f3e0ff */
[----:B------:R-:W-:Y:S02]  /*2dd0*/  LEA.HI.X R7, R20, UR5, R7, 0x2, P3 ;  /* 0x0000000514077c11 */ /* 0x000fe400098f1407 */
[----:B------:R-:W-:Y:S01]  /*2de0*/  IADD3.X R13, R91, R101, R3, P1, !PT ;  /* 0x000000655b0d7210 */ /* 0x000fe20000ffe403 */
[----:B0-----:R-:W-:Y:S01]  /*2df0*/  IMAD.SHL.U32 R8, R102, 0x8, RZ ;  /* 0x0000000866087824 */ /* 0x001fe200078e00ff */
[----:B------:R-:W-:-:S02]  /*2e00*/  ISETP.GT.AND P1, PT, R18, 0x1, PT ;  /* 0x000000011200780c */ /* 0x000fc40003f24270 */
[----:B------:R-:W-:Y:S01]  /*2e10*/  SHF.L.U64.HI R9, R102, 0x3, R103 ;  /* 0x0000000366097819 */ /* 0x000fe20000010267 */
[----:B------:R-:W-:Y:S01]  /*2e20*/  IMAD.WIDE.U32 R12, R19, R100, R12 ;  /* 0x00000064130c7225 */ /* 0x000fe200078e000c */
[----:B------:R-:W-:-:S03]  /*2e30*/  ISETP.GT.AND P3, PT, R0, RZ, P1 ;  /* 0x000000ff0000720c */ /* 0x000fc60000f64270 */
[----:B------:R-:W-:Y:S01]  /*2e40*/  IMAD.WIDE.U32 R8, R14, R102, R8 ;  /* 0x000000660e087225 */ /* 0x000fe200078e0008 */
[----:B--2---:R-:W-:-:S05]  /*2e50*/  LOP3.LUT R2, R15, 0xffffe000, RZ, 0xc0, !PT ;  /* 0xffffe0000f027812 */ /* 0x004fca00078ec0ff */
[----:B------:R-:W-:Y:S01]  /*2e60*/  FMUL R3, R2, R23 ;  /* 0x0000001702037220 */ /* 0x000fe20000400000 */
[----:B------:R-:W-:-:S03]  /*2e70*/  LEA R2, P4, R12, R104, 0x2 ;  /* 0x000000680c027211 */ /* 0x000fc600078810ff */
[----:B------:R-:W-:Y:S01]  /*2e80*/  FFMA R107, R24, R22, R3 ;  /* 0x00000016186b7223 */ /* 0x000fe20000000003 */
[----:B------:R-:W-:-:S04]  /*2e90*/  IMAD.IADD R3, R21, 0x1, R13 ;  /* 0x0000000115037824 */ /* 0x000fc800078e020d */
[----:B------:R-:W-:Y:S02]  /*2ea0*/  F2FP.TF32.F32.PACK_B R107, R107 ;  /* 0x0000006bff6b723e */ /* 0x000fe400024050ff */
[----:B------:R-:W-:-:S03]  /*2eb0*/  LEA.HI.X R3, R12, R105, R3, 0x2, P4 ;  /* 0x000000690c037211 */ /* 0x000fc600020f1403 */
[----:B------:R0:W-:Y:S01]  /*2ec0*/  @P2 STG.E desc[UR52][R6.64], R107 ;  /* 0x0000006b06002986 */ /* 0x0001e2000c101934 */
[----:B------:R-:W-:Y:S05]  /*2ed0*/  @!P3 BRA `(.L_x_34) ;  /* 0x000000000004b947 */ /* 0x000fea0003800000 */
[----:B------:R1:W5:Y:S02]  /*2ee0*/  LDG.E.LTC128B R15, desc[UR52][R2.64+0x4] ;  /* 0x00000434020f7981 */ /* 0x000364000c1e1920 */
.L_x_34:
[----:B------:R-:W-:Y:S05]  /*2ef0*/  BSYNC B1 ;  /* 0x0000000000017941 */ /* 0x000fea0003800000 */
.L_x_33:
[----:B-----5:R-:W-:Y:S01]  /*2f00*/  LOP3.LUT R12, R15, 0xffffe000, RZ, 0xc0, !PT ;  /* 0xffffe0000f0c7812 */ /* 0x020fe200078ec0ff */
[----:B------:R-:W-:Y:S01]  /*2f10*/  IMAD.IADD R101, R101, 0x1, R9 ;  /* 0x0000000165657824 */ /* 0x000fe200078e0209 */
[----:B------:R-:W-:Y:S02]  /*2f20*/  IADD3 R4, P2, R4, R8, RZ ;  /* 0x0000000804047210 */ /* 0x000fe40007f5e0ff */
[----:B------:R-:W-:Y:S01]  /*2f30*/  ISETP.GT.AND P0, PT, R0, 0x8, P0 ;  /* 0x000000080000780c */ /* 0x000fe20000704270 */
[----:B------:R-:W-:Y:S02]  /*2f40*/  FMUL R12, R12, R23 ;  /* 0x000000170c0c7220 */ /* 0x000fe40000400000 */
[----:B------:R-:W-:Y:S02]  /*2f50*/  IMAD.X R5, R101, 0x1, R5, P2 ;  /* 0x0000000165057824 */ /* 0x000fe400010e0605 */
[----:B------:R-:W-:Y:S01]  /*2f60*/  FFMA R25, R25, R22, R12 ;  /* 0x0000001619197223 */ /* 0x000fe2000000000c */
[----:B------:R-:W-:-:S04]  /*2f70*/  LEA R12, P2, R4, R104, 0x2 ;  /* 0x00000068040c7211 */ /* 0x000fc800078410ff */
[----:B------:R-:W-:Y:S01]  /*2f80*/  LEA.HI.X R13, R4, R105, R5, 0x2, P2 ;  /* 0x00000069040d7211 */ /* 0x000fe200010f1405 */
[----:B------:R-:W-:Y:S01]  /*2f90*/  @P3 IMAD.MOV.U32 R4, RZ, RZ, R6 ;  /* 0x000000ffff043224 */ /* 0x000fe200078e0006 */
[----:B------:R-:W-:Y:S01]  /*2fa0*/  F2FP.TF32.F32.PACK_B R25, R25 ;  /* 0x00000019ff19723e */ /* 0x000fe200024050ff */
[----:B------:R-:W-:-:S05]  /*2fb0*/  @P3 IMAD.MOV.U32 R5, RZ, RZ, R7 ;  /* 0x000000ffff053224 */ /* 0x000fca00078e0007 */
[----:B------:R2:W-:Y:S04]  /*2fc0*/  @P3 STG.E desc[UR52][R4.64+0x4], R25 ;  /* 0x0000041904003986 */ /* 0x0005e8000c101934 */
[----:B------:R-:W3:Y:S01]  /*2fd0*/  @P0 LDG.E.LTC128B R15, desc[UR52][R12.64] ;  /* 0x000000340c0f0981 */ /* 0x000ee2000c1e1920 */
[----:B------:R-:W-:Y:S01]  /*2fe0*/  IADD3 R10, P2, P3, R90, R8, R10 ;  /* 0x000000085a0a7210 */ /* 0x000fe20007b5e00a */
[----:B------:R-:W-:Y:S01]  /*2ff0*/  BSSY B1, `(.L_x_35) ;  /* 0x0000011000017945 */ /* 0x000fe20003800000 */
[----:B------:R-:W-:Y:S02]  /*3000*/  ISETP.GT.AND P1, PT, R0, 0x8, P1 ;  /* 0x000000080000780c */ /* 0x000fe40000f24270 */
[----:B------:R-:W-:-:S03]  /*3010*/  IADD3.X R11, R91, R101, R11, P2, P3 ;  /* 0x000000655b0b7210 */ /* 0x000fc600017e640b */
[----:B------:R-:W-:Y:S01]  /*3020*/  IMAD.WIDE.U32 R10, R19, R100, R10 ;  /* 0x00000064130a7225 */ /* 0x000fe200078e000a */
[----:B------:R-:W-:-:S03]  /*3030*/  SHF.L.U64.HI R19, R93, 0x2, R92 ;  /* 0x000000025d137819 */ /* 0x000fc6000001025c */
[----:B------:R-:W-:Y:S01]  /*3040*/  IMAD.IADD R11, R21, 0x1, R11 ;  /* 0x00000001150b7824 */ /* 0x000fe200078e020b */
[----:B--2---:R-:W-:-:S04]  /*3050*/  LEA R4, P3, R10, R104, 0x2 ;  /* 0x000000680a047211 */ /* 0x004fc800078610ff */
[----:B------:R-:W-:Y:S02]  /*3060*/  LEA.HI.X R5, R10, R105, R11, 0x2, P3 ;  /* 0x000000690a057211 */ /* 0x000fe400018f140b */
[----:B---3--:R-:W-:-:S05]  /*3070*/  LOP3.LUT R8, R15, 0xffffe000, RZ, 0xc0, !PT ;  /* 0xffffe0000f087812 */ /* 0x008fca00078ec0ff */
[----:B------:R-:W-:Y:S01]  /*3080*/  FMUL R9, R8, R23 ;  /* 0x0000001708097220 */ /* 0x000fe20000400000 */
[----:B------:R-:W-:-:S03]  /*3090*/  LEA R8, P2, R93, R6, 0x2 ;  /* 0x000000065d087211 */ /* 0x000fc600078410ff */
[----:B------:R-:W-:Y:S02]  /*30a0*/  FFMA R101, R26, R22, R9 ;  /* 0x000000161a657223 */ /* 0x000fe40000000009 */
[----:B------:R-:W-:-:S03]  /*30b0*/  IMAD.X R9, R19, 0x1, R7, P2 ;  /* 0x0000000113097824 */ /* 0x000fc600010e0607 */
[----:B------:R-:W-:-:S05]  /*30c0*/  F2FP.TF32.F32.PACK_B R101, R101 ;  /* 0x00000065ff65723e */ /* 0x000fca00024050ff */
[----:B------:R2:W-:Y:S01]  /*30d0*/  @P0 STG.E desc[UR52][R8.64], R101 ;  /* 0x0000006508000986 */ /* 0x0005e2000c101934 */
[----:B------:R-:W-:Y:S05]  /*30e0*/  @!P1 BRA `(.L_x_36) ;  /* 0x0000000000049947 */ /* 0x000fea0003800000 */
[----:B------:R3:W5:Y:S02]  /*30f0*/  LDG.E.LTC128B R15, desc[UR52][R4.64+0x4] ;  /* 0x00000434040f7981 */ /* 0x000764000c1e1920 */
.L_x_36:
[----:B------:R-:W-:Y:S05]  /*3100*/  BSYNC B1 ;  /* 0x0000000000017941 */ /* 0x000fea0003800000 */
.L_x_35:
[----:B-----5:R-:W-:Y:S01]  /*3110*/  LOP3.LUT R10, R15, 0xffffe000, RZ, 0xc0, !PT ;  /* 0xffffe0000f0a7812 */ /* 0x020fe200078ec0ff */
[----:B------:R-:W-:Y:S01]  /*3120*/  BSSY B1, `(.L_x_37) ;  /* 0x0000009000017945 */ /* 0x000fe20003800000 */
[----:B------:R-:W-:-:S03]  /*3130*/  ISETP.GT.AND P0, PT, R18, 0x8, PT ;  /* 0x000000081200780c */ /* 0x000fc60003f04270 */
[----:B------:R-:W-:Y:S01]  /*3140*/  FMUL R10, R10, R23 ;  /* 0x000000170a0a7220 */ /* 0x000fe20000400000 */
[----:B------:R-:W-:-:S03]  /*3150*/  ISETP.GT.AND P2, PT, R0, RZ, P0 ;  /* 0x000000ff0000720c */ /* 0x000fc60000744270 */
[----:B------:R-:W-:-:S05]  /*3160*/  FFMA R27, R27, R22, R10 ;  /* 0x000000161b1b7223 */ /* 0x000fca000000000a */
[----:B------:R-:W-:-:S05]  /*3170*/  F2FP.TF32.F32.PACK_B R27, R27 ;  /* 0x0000001bff1b723e */ /* 0x000fca00024050ff */
[----:B------:R4:W-:Y:S01]  /*3180*/  @P1 STG.E desc[UR52][R8.64+0x4], R27 ;  /* 0x0000041b08001986 */ /* 0x0009e2000c101934 */
[----:B------:R-:W-:Y:S05]  /*3190*/  @!P2 BRA `(.L_x_38) ;  /* 0x000000000004a947 */ /* 0x000fea0003800000 */
[----:B------:R0:W5:Y:S02]  /*31a0*/  LDG.E.LTC128B R15, desc[UR52][R2.64+0x20] ;  /* 0x00002034020f7981 */ /* 0x000164000c1e1920 */
.L_x_38:
[----:B------:R-:W-:Y:S05]  /*31b0*/  BSYNC B1 ;  /* 0x0000000000017941 */ /* 0x000fea0003800000 */
.L_x_37:
        /* <DEDUP_REMOVED lines=10> */
.L_x_40:
[----:B------:R-:W-:Y:S05]  /*3260*/  BSYNC B1 ;  /* 0x0000000000017941 */ /* 0x000fea0003800000 */
.L_x_39:
[----:B-----5:R-:W-:Y:S01]  /*3270*/  LOP3.LUT R10, R15, 0xffffe000, RZ, 0xc0, !PT ;  /* 0xffffe0000f0a7812 */ /* 0x020fe200078ec0ff */
[----:B------:R-:W-:Y:S01]  /*3280*/  BSSY B1, `(.L_x_41) ;  /* 0x0000008000017945 */ /* 0x000fe20003800000 */
[----:B------:R-:W-:-:S03]  /*3290*/  ISETP.GT.AND P0, PT, R0, 0x8, P0 ;  /* 0x000000080000780c */ /* 0x000fc60000704270 */
[----:B------:R-:W-:-:S04]  /*32a0*/  FMUL R10, R10, R23 ;  /* 0x000000170a0a7220 */ /* 0x000fc80000400000 */
[----:B------:R-:W-:-:S05]  /*32b0*/  FFMA R29, R29, R22, R10 ;  /* 0x000000161d1d7223 */ /* 0x000fca000000000a */
[----:B------:R-:W-:-:S05]  /*32c0*/  F2FP.TF32.F32.PACK_B R29, R29 ;  /* 0x0000001dff1d723e */ /* 0x000fca00024050ff */
[----:B------:R0:W-:Y:S01]  /*32d0*/  @P3 STG.E desc[UR52][R6.64+0x24], R29 ;  /* 0x0000241d06003986 */ /* 0x0001e2000c101934 */
[----:B------:R-:W-:Y:S05]  /*32e0*/  @!P0 BRA `(.L_x_42) ;  /* 0x0000000000048947 */ /* 0x000fea0003800000 */
[----:B------:R0:W5:Y:S02]  /*32f0*/  LDG.E.LTC128B R15, desc[UR52][R4.64+0x20] ;  /* 0x00002034040f7981 */ /* 0x000164000c1e1920 */
.L_x_42:
[----:B------:R-:W-:Y:S05]  /*3300*/  BSYNC B1 ;  /* 0x0000000000017941 */ /* 0x000fea0003800000 */
.L_x_41:
[----:B-----5:R-:W-:Y:S01]  /*3310*/  LOP3.LUT R10, R15, 0xffffe000, RZ, 0xc0, !PT ;  /* 0xffffe0000f0a7812 */ /* 0x020fe200078ec0ff */
[----:B------:R-:W-:Y:S01]  /*3320*/  BSSY B1, `(.L_x_43) ;  /* 0x0000008000017945 */ /* 0x000fe20003800000 */
[----:B------:R-:W-:-:S03]  /*3330*/  ISETP.GT.AND P1, PT, R0, 0x8, P1 ;  /* 0x000000080000780c */ /* 0x000fc60000f24270 */
[----:B0-----:R-:W-:-:S04]  /*3340*/  FMUL R11, R10, R23 ;  /* 0x000000170a0b7220 */ /* 0x001fc80000400000 */
[----:B------:R-:W-:-:S05]  /*3350*/  FFMA R11, R30, R22, R11 ;  /* 0x000000161e0b7223 */ /* 0x000fca000000000b */
[----:B------:R-:W-:-:S05]  /*3360*/  F2FP.TF32.F32.PACK_B R11, R11 ;  /* 0x0000000bff0b723e */ /* 0x000fca00024050ff */
[----:B------:R0:W-:Y:S01]  /*3370*/  @P0 STG.E desc[UR52][R8.64+0x20], R11 ;  /* 0x0000200b08000986 */ /* 0x0001e2000c101934 */
[----:B------:R-:W-:Y:S05]  /*3380*/  @!P1 BRA `(.L_x_44) ;  /* 0x0000000000049947 */ /* 0x000fea0003800000 */
[----:B------:R0:W5:Y:S02]  /*3390*/  LDG.E.LTC128B R15, desc[UR52][R4.64+0x24] ;  /* 0x00002434040f7981 */ /* 0x000164000c1e1920 */
.L_x_44:
[----:B------:R-:W-:Y:S05]  /*33a0*/  BSYNC B1 ;  /* 0x0000000000017941 */ /* 0x000fea0003800000 */
.L_x_43:
        /* <DEDUP_REMOVED lines=10> */
.L_x_46:
[----:B------:R-:W-:Y:S05]  /*3450*/  BSYNC B1 ;  /* 0x0000000000017941 */ /* 0x000fea0003800000 */
.L_x_45:
[----:B-----5:R-:W-:Y:S01]  /*3460*/  LOP3.LUT R10, R15, 0xffffe000, RZ, 0xc0, !PT ;  /* 0xffffe0000f0a7812 */ /* 0x020fe200078ec0ff */
[----:B------:R-:W-:Y:S01]  /*3470*/  BSSY B1, `(.L_x_47) ;  /* 0x0000009000017945 */ /* 0x000fe20003800000 */
[----:B------:R-:W-:-:S03]  /*3480*/  ISETP.GT.AND P1, PT, R18, 0x11, PT ;  /* 0x000000111200780c */ /* 0x000fc60003f24270 */
[----:B0-----:R-:W-:Y:S01]  /*3490*/  FMUL R11, R10, R23 ;  /* 0x000000170a0b7220 */ /* 0x001fe20000400000 */
[----:B------:R-:W-:-:S03]  /*34a0*/  ISETP.GT.AND P3, PT, R0, RZ, P1 ;  /* 0x000000ff0000720c */ /* 0x000fc60000f64270 */
[----:B------:R-:W-:-:S05]  /*34b0*/  FFMA R11, R32, R22, R11 ;  /* 0x00000016200b7223 */ /* 0x000fca000000000b */
[----:B------:R-:W-:-:S05]  /*34c0*/  F2FP.TF32.F32.PACK_B R11, R11 ;  /* 0x0000000bff0b723e */ /* 0x000fca00024050ff */
[----:B------:R0:W-:Y:S01]  /*34d0*/  @P2 STG.E desc[UR52][R6.64+0x40], R11 ;  /* 0x0000400b06002986 */ /* 0x0001e2000c101934 */
[----:B------:R-:W-:Y:S05]  /*34e0*/  @!P3 BRA `(.L_x_48) ;  /* 0x000000000004b947 */ /* 0x000fea0003800000 */
[----:B------:R0:W5:Y:S02]  /*34f0*/  LDG.E.LTC128B R15, desc[UR52][R2.64+0x44] ;  /* 0x00004434020f7981 */ /* 0x000164000c1e1920 */
.L_x_48:
[----:B------:R-:W-:Y:S05]  /*3500*/  BSYNC B1 ;  /* 0x0000000000017941 */ /* 0x000fea0003800000 */
.L_x_47:
        /* <DEDUP_REMOVED lines=9> */
.L_x_50:
[----:B------:R-:W-:Y:S05]  /*35a0*/  BSYNC B1 ;  /* 0x0000000000017941 */ /* 0x000fea0003800000 */
.L_x_49:
        /* <DEDUP_REMOVED lines=9> */
.L_x_52:
[----:B------:R-:W-:Y:S05]  /*3640*/  BSYNC B1 ;  /* 0x0000000000017941 */ /* 0x000fea0003800000 */
.L_x_51:
        /* <DEDUP_REMOVED lines=10> */
.L_x_54:
[----:B------:R-:W-:Y:S05]  /*36f0*/  BSYNC B1 ;  /* 0x0000000000017941 */ /* 0x000fea0003800000 */
.L_x_53:
        /* <DEDUP_REMOVED lines=10> */
.L_x_56:
[----:B------:R-:W-:Y:S05]  /*37a0*/  BSYNC B1 ;  /* 0x0000000000017941 */ /* 0x000fea0003800000 */
.L_x_55:
        /* <DEDUP_REMOVED lines=9> */
.L_x_58:
[----:B------:R-:W-:Y:S05]  /*3840*/  BSYNC B1 ;  /* 0x0000000000017941 */ /* 0x000fea0003800000 */
.L_x_57:
        /* <DEDUP_REMOVED lines=9> */
.L_x_60:
[----:B------:R-:W-:Y:S05]  /*38e0*/  BSYNC B1 ;  /* 0x0000000000017941 */ /* 0x000fea0003800000 */
.L_x_59:
        /* <DEDUP_REMOVED lines=10> */
.L_x_62:
[----:B------:R-:W-:Y:S05]  /*3990*/  BSYNC B1 ;  /* 0x0000000000017941 */ /* 0x000fea0003800000 */
.L_x_61:
        /* <DEDUP_REMOVED lines=10> */
.L_x_64:
[----:B------:R-:W-:Y:S05]  /*3a40*/  BSYNC B1 ;  /* 0x0000000000017941 */ /* 0x000fea0003800000 */
.L_x_63:
        /* <DEDUP_REMOVED lines=9> */
.L_x_66:
[----:B------:R-:W-:Y:S05]  /*3ae0*/  BSYNC B1 ;  /* 0x0000000000017941 */ /* 0x000fea0003800000 */
.L_x_65:
        /* <DEDUP_REMOVED lines=9> */
.L_x_68:
[----:B------:R-:W-:Y:S05]  /*3b80*/  BSYNC B1 ;  /* 0x0000000000017941 */ /* 0x000fea0003800000 */
.L_x_67:
        /* <DEDUP_REMOVED lines=10> */
.L_x_70:
[----:B------:R-:W-:Y:S05]  /*3c30*/  BSYNC B1 ;  /* 0x0000000000017941 */ /* 0x000fea0003800000 */
.L_x_69:
        /* <DEDUP_REMOVED lines=10> */
.L_x_72:
[----:B------:R-:W-:Y:S05]  /*3ce0*/  BSYNC B1 ;  /* 0x0000000000017941 */ /* 0x000fea0003800000 */
.L_x_71:
        /* <DEDUP_REMOVED lines=9> */
.L_x_74:
[----:B------:R-:W-:Y:S05]  /*3d80*/  BSYNC B1 ;  /* 0x0000000000017941 */ /* 0x000fea0003800000 */
.L_x_73:
        /* <DEDUP_REMOVED lines=9> */
.L_x_76:
[----:B------:R-:W-:Y:S05]  /*3e20*/  BSYNC B1 ;  /* 0x0000000000017941 */ /* 0x000fea0003800000 */
.L_x_75:
        /* <DEDUP_REMOVED lines=10> */
.L_x_78:
[----:B------:R-:W-:Y:S05]  /*3ed0*/  BSYNC B1 ;  /* 0x0000000000017941 */ /* 0x000fea0003800000 */
.L_x_77:
        /* <DEDUP_REMOVED lines=10> */
.L_x_80:
[----:B------:R-:W-:Y:S05]  /*3f80*/  BSYNC B1 ;  /* 0x0000000000017941 */ /* 0x000fea0003800000 */
.L_x_79:
        /* <DEDUP_REMOVED lines=9> */
.L_x_82:
[----:B------:R-:W-:Y:S05]  /*4020*/  BSYNC B1 ;  /* 0x0000000000017941 */ /* 0x000fea0003800000 */
.L_x_81:
        /* <DEDUP_REMOVED lines=9> */
.L_x_84:
[----:B------:R-:W-:Y:S05]  /*40c0*/  BSYNC B1 ;  /* 0x0000000000017941 */ /* 0x000fea0003800000 */
.L_x_83:
        /* <DEDUP_REMOVED lines=10> */
.L_x_86:
[----:B------:R-:W-:Y:S05]  /*4170*/  BSYNC B1 ;  /* 0x0000000000017941 */ /* 0x000fea0003800000 */
.L_x_85:
        /* <DEDUP_REMOVED lines=10> */
.L_x_88:
[----:B------:R-:W-:Y:S05]  /*4220*/  BSYNC B1 ;  /* 0x0000000000017941 */ /* 0x000fea0003800000 */
.L_x_87:
        /* <DEDUP_REMOVED lines=9> */
.L_x_90:
[----:B------:R-:W-:Y:S05]  /*42c0*/  BSYNC B1 ;  /* 0x0000000000017941 */ /* 0x000fea0003800000 */
.L_x_89:
        /* <DEDUP_REMOVED lines=9> */
.L_x_92:
[----:B------:R-:W-:Y:S05]  /*4360*/  BSYNC B1 ;  /* 0x0000000000017941 */ /* 0x000fea0003800000 */
.L_x_91:
        /* <DEDUP_REMOVED lines=10> */
.L_x_94:
[----:B------:R-:W-:Y:S05]  /*4410*/  BSYNC B1 ;  /* 0x0000000000017941 */ /* 0x000fea0003800000 */
.L_x_93:
        /* <DEDUP_REMOVED lines=10> */
.L_x_96:
[----:B------:R-:W-:Y:S05]  /*44c0*/  BSYNC B1 ;  /* 0x0000000000017941 */ /* 0x000fea0003800000 */
.L_x_95:
        /* <DEDUP_REMOVED lines=9> */
.L_x_98:
[----:B------:R-:W-:Y:S05]  /*4560*/  BSYNC B1 ;  /* 0x0000000000017941 */ /* 0x000fea0003800000 */
.L_x_97:
        /* <DEDUP_REMOVED lines=9> */
.L_x_100:
[----:B------:R-:W-:Y:S05]  /*4600*/  BSYNC B1 ;  /* 0x0000000000017941 */ /* 0x000fea0003800000 */
.L_x_99:
        /* <DEDUP_REMOVED lines=10> */
.L_x_102:
[----:B------:R-:W-:Y:S05]  /*46b0*/  BSYNC B1 ;  /* 0x0000000000017941 */ /* 0x000fea0003800000 */
.L_x_101:
        /* <DEDUP_REMOVED lines=10> */
.L_x_104:
[----:B------:R-:W-:Y:S05]  /*4760*/  BSYNC B1 ;  /* 0x0000000000017941 */ /* 0x000fea0003800000 */
.L_x_103:
        /* <DEDUP_REMOVED lines=9> */
.L_x_106:
[----:B------:R-:W-:Y:S05]  /*4800*/  BSYNC B1 ;  /* 0x0000000000017941 */ /* 0x000fea0003800000 */
.L_x_105:
        /* <DEDUP_REMOVED lines=9> */
.L_x_108:
[----:B------:R-:W-:Y:S05]  /*48a0*/  BSYNC B1 ;  /* 0x0000000000017941 */ /* 0x000fea0003800000 */
.L_x_107:
        /* <DEDUP_REMOVED lines=10> */
.L_x_110:
[----:B------:R-:W-:Y:S05]  /*4950*/  BSYNC B1 ;  /* 0x0000000000017941 */ /* 0x000fea0003800000 */
.L_x_109:
        /* <DEDUP_REMOVED lines=10> */
.L_x_112:
[----:B------:R-:W-:Y:S05]  /*4a00*/  BSYNC B1 ;  /* 0x0000000000017941 */ /* 0x000fea0003800000 */
.L_x_111:
        /* <DEDUP_REMOVED lines=9> */
.L_x_114:
[----:B------:R-:W-:Y:S05]  /*4aa0*/  BSYNC B1 ;  /* 0x0000000000017941 */ /* 0x000fea0003800000 */
.L_x_113:
        /* <DEDUP_REMOVED lines=9> */
.L_x_116:
[----:B------:R-:W-:Y:S05]  /*4b40*/  BSYNC B1 ;  /* 0x0000000000017941 */ /* 0x000fea0003800000 */
.L_x_115:
        /* <DEDUP_REMOVED lines=10> */
.L_x_118:
[----:B------:R-:W-:Y:S05]  /*4bf0*/  BSYNC B1 ;  /* 0x0000000000017941 */ /* 0x000fea0003800000 */
.L_x_117:
        /* <DEDUP_REMOVED lines=10> */
.L_x_120:
[----:B------:R-:W-:Y:S05]  /*4ca0*/  BSYNC B1 ;  /* 0x0000000000017941 */ /* 0x000fea0003800000 */
.L_x_119:
        /* <DEDUP_REMOVED lines=9> */
.L_x_122:
[----:B------:R-:W-:Y:S05]  /*4d40*/  BSYNC B1 ;  /* 0x0000000000017941 */ /* 0x000fea0003800000 */
.L_x_121:
        /* <DEDUP_REMOVED lines=9> */
.L_x_124:
[----:B------:R-:W-:Y:S05]  /*4de0*/  BSYNC B1 ;  /* 0x0000000000017941 */ /* 0x000fea0003800000 */
.L_x_123:
        /* <DEDUP_REMOVED lines=10> */
.L_x_126:
[----:B------:R-:W-:Y:S05]  /*4e90*/  BSYNC B1 ;  /* 0x0000000000017941 */ /* 0x000fea0003800000 */
.L_x_125:
        /* <DEDUP_REMOVED lines=10> */
.L_x_128:
[----:B------:R-:W-:Y:S05]  /*4f40*/  BSYNC B1 ;  /* 0x0000000000017941 */ /* 0x000fea0003800000 */
.L_x_127:
        /* <DEDUP_REMOVED lines=9> */
.L_x_130:
[----:B------:R-:W-:Y:S05]  /*4fe0*/  BSYNC B1 ;  /* 0x0000000000017941 */ /* 0x000fea0003800000 */
.L_x_129:
        /* <DEDUP_REMOVED lines=9> */
.L_x_132:
[----:B------:R-:W-:Y:S05]  /*5080*/  BSYNC B1 ;  /* 0x0000000000017941 */ /* 0x000fea0003800000 */
.L_x_131:
        /* <DEDUP_REMOVED lines=10> */
.L_x_134:
[----:B------:R-:W-:Y:S05]  /*5130*/  BSYNC B1 ;  /* 0x0000000000017941 */ /* 0x000fea0003800000 */
.L_x_133:
        /* <DEDUP_REMOVED lines=10> */
.L_x_136:
[----:B------:R-:W-:Y:S05]  /*51e0*/  BSYNC B1 ;  /* 0x0000000000017941 */ /* 0x000fea0003800000 */
.L_x_135:
        /* <DEDUP_REMOVED lines=9> */
.L_x_138:
[----:B------:R-:W-:Y:S05]  /*5280*/  BSYNC B1 ;  /* 0x0000000000017941 */ /* 0x000fea0003800000 */
.L_x_137:
        /* <DEDUP_REMOVED lines=9> */
.L_x_140:
[----:B------:R-:W-:Y:S05]  /*5320*/  BSYNC B1 ;  /* 0x0000000000017941 */ /* 0x000fea0003800000 */
.L_x_139:
        /* <DEDUP_REMOVED lines=10> */
.L_x_142:
[----:B------:R-:W-:Y:S05]  /*53d0*/  BSYNC B1 ;  /* 0x0000000000017941 */ /* 0x000fea0003800000 */
.L_x_141:
        /* <DEDUP_REMOVED lines=10> */
.L_x_144:
[----:B------:R-:W-:Y:S05]  /*5480*/  BSYNC B1 ;  /* 0x0000000000017941 */ /* 0x000fea0003800000 */
.L_x_143:
        /* <DEDUP_REMOVED lines=9> */
.L_x_146:
[----:B------:R-:W-:Y:S05]  /*5520*/  BSYNC B1 ;  /* 0x0000000000017941 */ /* 0x000fea0003800000 */
.L_x_145:
        /* <DEDUP_REMOVED lines=9> */
.L_x_148:
[----:B------:R-:W-:Y:S05]  /*55c0*/  BSYNC B1 ;  /* 0x0000000000017941 */ /* 0x000fea0003800000 */
.L_x_147:
        /* <DEDUP_REMOVED lines=10> */
.L_x_150:
[----:B------:R-:W-:Y:S05]  /*5670*/  BSYNC B1 ;  /* 0x0000000000017941 */ /* 0x000fea0003800000 */
.L_x_149:
        /* <DEDUP_REMOVED lines=10> */
.L_x_152:
[----:B------:R-:W-:Y:S05]  /*5720*/  BSYNC B1 ;  /* 0x0000000000017941 */ /* 0x000fea0003800000 */
.L_x_151:
[----:B01---5:R-:W-:Y:S01]  /*5730*/  LOP3.LUT R2, R15, 0xffffe000, RZ, 0xc0, !PT ;  /* 0xffffe0000f027812 */ /* 0x023fe200078ec0ff */
        /* <DEDUP_REMOVED lines=8> */
.L_x_154:
[----:B------:R-:W-:Y:S05]  /*57c0*/  BSYNC B1 ;  /* 0x0000000000017941 */ /* 0x000fea0003800000 */
.L_x_153:
[----:B-----5:R-:W-:Y:S01]  /*57d0*/  LOP3.LUT R2, R15, 0xffffe000, RZ, 0xc0, !PT ;  /* 0xffffe0000f027812 */ /* 0x020fe200078ec0ff */
[----:B------:R-:W-:Y:S01]  /*57e0*/  BSSY B1, `(.L_x_155) ;  /* 0x000000a000017945 */ /* 0x000fe20003800000 */
[----:B------:R-:W-:-:S03]  /*57f0*/  ISETP.GT.AND P1, PT, R0, 0x8, P1 ;  /* 0x000000080000780c */ /* 0x000fc60000f24270 */
[----:B------:R-:W-:Y:S01]  /*5800*/  FMUL R3, R2, R23 ;  /* 0x0000001702037220 */ /* 0x000fe20000400000 */
[----:B------:R-:W-:-:S03]  /*5810*/  @P0 IMAD.MOV.U32 R2, RZ, RZ, R8 ;  /* 0x000000ffff020224 */ /* 0x000fc600078e0008 */
[----:B0-----:R-:W-:Y:S01]  /*5820*/  FFMA R7, R86, R22, R3 ;  /* 0x0000001656077223 */ /* 0x001fe20000000003 */
[----:B------:R-:W-:-:S04]  /*5830*/  @P0 IMAD.MOV.U32 R3, RZ, RZ, R9 ;  /* 0x000000ffff030224 */ /* 0x000fc800078e0009 */
[----:B------:R-:W-:-:S05]  /*5840*/  F2FP.TF32.F32.PACK_B R7, R7 ;  /* 0x00000007ff07723e */ /* 0x000fca00024050ff */
[----:B------:R0:W-:Y:S01]  /*5850*/  @P0 STG.E desc[UR52][R2.64+0x1e0], R7 ;  /* 0x0001e00702000986 */ /* 0x0001e2000c101934 */
[----:B------:R-:W-:Y:S05]  /*5860*/  @!P1 BRA `(.L_x_156) ;  /* 0x0000000000049947 */ /* 0x000fea0003800000 */
[----:B------:R0:W5:Y:S02]  /*5870*/  LDG.E.LTC128B R15, desc[UR52][R4.64+0x1e4] ;  /* 0x0001e434040f7981 */ /* 0x000164000c1e1920 */
.L_x_156:
[----:B------:R-:W-:Y:S05]  /*5880*/  BSYNC B1 ;  /* 0x0000000000017941 */ /* 0x000fea0003800000 */
.L_x_155:
[----:B------:R-:W-:Y:S05]  /*5890*/  @!P1 BRA `(.L_x_157) ;  /* 0x0000001000b09947 */ /* 0x000fea0003800000 */
[----:B-----5:R-:W-:-:S05]  /*58a0*/  LOP3.LUT R0, R15, 0xffffe000, RZ, 0xc0, !PT ;  /* 0xffffe0000f007812 */ /* 0x020fca00078ec0ff */
[----:B------:R-:W-:-:S04]  /*58b0*/  FMUL R0, R0, R23 ;  /* 0x0000001700007220 */ /* 0x000fc80000400000 */
[----:B------:R-:W-:-:S05]  /*58c0*/  FFMA R87, R87, R22, R0 ;  /* 0x0000001657577223 */ /* 0x000fca0000000000 */
[----:B------:R-:W-:-:S05]  /*58d0*/  F2FP.TF32.F32.PACK_B R87, R87 ;  /* 0x00000057ff57723e */ /* 0x000fca00024050ff */
[----:B------:R0:W-:Y:S01]  /*58e0*/  STG.E desc[UR52][R8.64+0x1e4], R87 ;  /* 0x0001e45708007986 */ /* 0x0001e2000c101934 */
[----:B------:R-:W-:Y:S05]  /*58f0*/  BRA `(.L_x_157) ;  /* 0x0000001000987947 */ /* 0x000fea0003800000 */
.L_x_32:
[----:B------:R-:W-:Y:S01]  /*5900*/  ULDC.64 UR4, c[0x0][0x5c0] ;  /* 0x0001700000047ab9 */ /* 0x000fe20000000a00 */
[-C--:B------:R-:W-:Y:S01]  /*5910*/  FMUL R9, R24, R22.reuse ;  /* 0x0000001618097220 */ /* 0x080fe20000400000 */
[----:B------:R-:W-:Y:S01]  /*5920*/  LEA R2, P1, R20, UR4, 0x2 ;  /* 0x0000000414027c11 */ /* 0x000fe2000f8210ff */
[-C--:B------:R-:W-:Y:S01]  /*5930*/  FMUL R25, R25, R22.reuse ;  /* 0x0000001619197220 */ /* 0x080fe20000400000 */
[----:B------:R-:W-:Y:S01]  /*5940*/  ISETP.GT.AND P3, PT, R18, 0x1, PT ;  /* 0x000000011200780c */ /* 0x000fe20003f64270 */
[-C--:B------:R-:W-:Y:S01]  /*5950*/  FMUL R27, R27, R22.reuse ;  /* 0x000000161b1b7220 */ /* 0x080fe20000400000 */
[----:B------:R-:W-:Y:S01]  /*5960*/  F2FP.TF32.F32.PACK_B R9, R9 ;  /* 0x00000009ff09723e */ /* 0x000fe200024050ff */
[-C--:B------:R-:W-:Y:S01]  /*5970*/  FMUL R29, R29, R22.reuse ;  /* 0x000000161d1d7220 */ /* 0x080fe20000400000 */
[----:B------:R-:W-:Y:S01]  /*5980*/  LEA.HI.X R3, R20, UR5, R7, 0x2, P1 ;  /* 0x0000000514037c11 */ /* 0x000fe200088f1407 */
[-C--:B------:R-:W-:Y:S01]  /*5990*/  FMUL R7, R26, R22.reuse ;  /* 0x000000161a077220 */ /* 0x080fe20000400000 */
[----:B------:R-:W-:Y:S01]  /*59a0*/  ISETP.GT.AND P1, PT, R0, RZ, P3 ;  /* 0x000000ff0000720c */ /* 0x000fe20001f24270 */
[-C--:B------:R-:W-:Y:S01]  /*59b0*/  FMUL R11, R30, R22.reuse ;  /* 0x000000161e0b7220 */ /* 0x080fe20000400000 */
[----:B------:R-:W-:Y:S01]  /*59c0*/  F2FP.TF32.F32.PACK_B R25, R25 ;  /* 0x00000019ff19723e */ /* 0x000fe200024050ff */
[----:B------:R0:W-:Y:S01]  /*59d0*/  @P2 STG.E desc[UR52][R2.64], R9 ;  /* 0x0000000902002986 */ /* 0x0001e2000c101934 */
[----:B------:R-:W-:Y:S01]  /*59e0*/  ISETP.GT.AND P2, PT, R0, 0x8, P0 ;  /* 0x000000080000780c */ /* 0x000fe20000744270 */
[-C--:B------:R-:W-:Y:S01]  /*59f0*/  FMUL R31, R31, R22.reuse ;  /* 0x000000161f1f7220 */ /* 0x080fe20000400000 */
[----:B------:R-:W-:Y:S01]  /*5a00*/  ISETP.GT.AND P0, PT, R18, 0x8, PT ;  /* 0x000000081200780c */ /* 0x000fe20003f04270 */
[-C--:B------:R-:W-:Y:S01]  /*5a10*/  FMUL R33, R33, R22.reuse ;  /* 0x0000001621217220 */ /* 0x080fe20000400000 */
[----:B------:R-:W-:Y:S01]  /*5a20*/  SHF.L.U64.HI R5, R93, 0x2, R92 ;  /* 0x000000025d057819 */ /* 0x000fe2000001025c */
[----:B------:R-:W-:Y:S01]  /*5a30*/  FMUL R35, R35, R22 ;  /* 0x0000001623237220 */ /* 0x000fe20000400000 */
[----:B------:R-:W-:Y:S01]  /*5a40*/  LEA R4, P4, R93, R2, 0x2 ;  /* 0x000000025d047211 */ /* 0x000fe200078810ff */
[-C--:B------:R-:W-:Y:S01]  /*5a50*/  FMUL R37, R37, R22.reuse ;  /* 0x0000001625257220 */ /* 0x080fe20000400000 */
[C---:B------:R-:W-:Y:S01]  /*5a60*/  ISETP.GT.AND P3, PT, R0.reuse, 0x8, P3 ;  /* 0x000000080000780c */ /* 0x040fe20001f64270 */
[----:B------:R-:W-:Y:S01]  /*5a70*/  @P1 STG.E desc[UR52][R2.64+0x4], R25 ;  /* 0x0000041902001986 */ /* 0x000fe2000c101934 */
[----:B------:R-:W-:Y:S01]  /*5a80*/  ISETP.GT.AND P5, PT, R0, RZ, P0 ;  /* 0x000000ff0000720c */ /* 0x000fe200007a4270 */
[----:B------:R-:W-:Y:S01]  /*5a90*/  IMAD.X R5, R5, 0x1, R3, P4 ;  /* 0x0000000105057824 */ /* 0x000fe200020e0603 */
[----:B------:R-:W-:Y:S01]  /*5aa0*/  F2FP.TF32.F32.PACK_B R7, R7 ;  /* 0x00000007ff07723e */ /* 0x000fe200024050ff */
[-C--:B0-----:R-:W-:Y:S01]  /*5ab0*/  FMUL R9, R28, R22.reuse ;  /* 0x000000161c097220 */ /* 0x081fe20000400000 */
[----:B------:R-:W-:Y:S01]  /*5ac0*/  ISETP.GT.AND P1, PT, R18, 0x9, PT ;  /* 0x000000091200780c */ /* 0x000fe20003f24270 */
[-C--:B------:R-:W-:Y:S01]  /*5ad0*/  FMUL R39, R39, R22.reuse ;  /* 0x0000001627277220 */ /* 0x080fe20000400000 */
[----:B------:R-:W-:Y:S01]  /*5ae0*/  F2FP.TF32.F32.PACK_B R27, R27 ;  /* 0x0000001bff1b723e */ /* 0x000fe200024050ff */
[----:B------:R0:W-:Y:S01]  /*5af0*/  @P2 STG.E desc[UR52][R4.64], R7 ;  /* 0x0000000704002986 */ /* 0x0001e2000c101934 */
[----:B------:R-:W-:Y:S01]  /*5b00*/  F2FP.TF32.F32.PACK_B R9, R9 ;  /* 0x00000009ff09723e */ /* 0x000fe200024050ff */
[-C--:B------:R-:W-:Y:S01]  /*5b10*/  FMUL R41, R41, R22.reuse ;  /* 0x0000001629297220 */ /* 0x080fe20000400000 */
[C---:B------:R-:W-:Y:S01]  /*5b20*/  ISETP.GT.AND P4, PT, R0.reuse, RZ, P1 ;  /* 0x000000ff0000720c */ /* 0x040fe20000f84270 */
[----:B------:R-:W-:Y:S01]  /*5b30*/  @P3 STG.E desc[UR52][R4.64+0x4], R27 ;  /* 0x0000041b04003986 */ /* 0x000fe2000c101934 */
[----:B------:R-:W-:Y:S01]  /*5b40*/  ISETP.GT.AND P2, PT, R0, 0x8, P0 ;  /* 0x000000080000780c */ /* 0x000fe20000744270 */
[-C--:B------:R-:W-:Y:S01]  /*5b50*/  FMUL R43, R43, R22.reuse ;  /* 0x000000162b2b7220 */ /* 0x080fe20000400000 */
[----:B------:R-:W-:Y:S01]  /*5b60*/  ISETP.GT.AND P0, PT, R18, 0x10, PT ;  /* 0x000000101200780c */ /* 0x000fe20003f04270 */
[----:B------:R1:W-:Y:S01]  /*5b70*/  @P5 STG.E desc[UR52][R2.64+0x20], R9 ;  /* 0x0000200902005986 */ /* 0x0003e2000c101934 */
[C---:B------:R-:W-:Y:S01]  /*5b80*/  ISETP.GT.AND P3, PT, R0.reuse, 0x8, P1 ;  /* 0x000000080000780c */ /* 0x040fe20000f64270 */
[-C--:B------:R-:W-:Y:S01]  /*5b90*/  FMUL R45, R45, R22.reuse ;  /* 0x000000162d2d7220 */ /* 0x080fe20000400000 */
[----:B------:R-:W-:Y:S01]  /*5ba0*/  ISETP.GT.AND P5, PT, R0, RZ, P0 ;  /* 0x000000ff0000720c */ /* 0x000fe200007a4270 */
[-C--:B0-----:R-:W-:Y:S01]  /*5bb0*/  FMUL R7, R32, R22.reuse ;  /* 0x0000001620077220 */ /* 0x081fe20000400000 */
[----:B------:R-:W-:Y:S01]  /*5bc0*/  F2FP.TF32.F32.PACK_B R29, R29 ;  /* 0x0000001dff1d723e */ /* 0x000fe200024050ff */
[-C--:B------:R-:W-:Y:S01]  /*5bd0*/  FMUL R47, R47, R22.reuse ;  /* 0x000000162f2f7220 */ /* 0x080fe20000400000 */
[----:B------:R-:W-:Y:S01]  /*5be0*/  F2FP.TF32.F32.PACK_B R11, R11 ;  /* 0x0000000bff0b723e */ /* 0x000fe200024050ff */
[-C--:B------:R-:W-:Y:S01]  /*5bf0*/  FMUL R49, R49, R22.reuse ;  /* 0x0000001631317220 */ /* 0x080fe20000400000 */
[----:B------:R-:W-:Y:S01]  /*5c00*/  ISETP.GT.AND P1, PT, R18, 0x11, PT ;  /* 0x000000111200780c */ /* 0x000fe20003f24270 */
[----:B------:R-:W-:Y:S01]  /*5c10*/  @P4 STG.E desc[UR52][R2.64+0x24], R29 ;  /* 0x0000241d02004986 */ /* 0x000fe2000c101934 */
[----:B------:R-:W-:Y:S01]  /*5c20*/  F2FP.TF32.F32.PACK_B R31, R31 ;  /* 0x0000001fff1f723e */ /* 0x000fe200024050ff */
[-C--:B-1----:R-:W-:Y:S01]  /*5c30*/  FMUL R9, R34, R22.reuse ;  /* 0x0000001622097220 */ /* 0x082fe20000400000 */
[----:B------:R-:W-:Y:S01]  /*5c40*/  F2FP.TF32.F32.PACK_B R7, R7 ;  /* 0x00000007ff07723e */ /* 0x000fe200024050ff */
[----:B------:R0:W-:Y:S01]  /*5c50*/  @P2 STG.E desc[UR52][R4.64+0x20], R11 ;  /* 0x0000200b04002986 */ /* 0x0001e2000c101934 */
[C---:B------:R-:W-:Y:S01]  /*5c60*/  ISETP.GT.AND P4, PT, R0.reuse, RZ, P1 ;  /* 0x000000ff0000720c */ /* 0x040fe20000f84270 */
[-C--:B------:R-:W-:Y:S01]  /*5c70*/  FMUL R51, R51, R22.reuse ;  /* 0x0000001633337220 */ /* 0x080fe20000400000 */
[----:B------:R-:W-:Y:S01]  /*5c80*/  ISETP.GT.AND P2, PT, R0, 0x8, P0 ;  /* 0x000000080000780c */ /* 0x000fe20000744270 */
[----:B------:R-:W-:Y:S01]  /*5c90*/  @P3 STG.E desc[UR52][R4.64+0x24], R31 ;  /* 0x0000241f04003986 */ /* 0x000fe2000c101934 */
[----:B------:R-:W-:Y:S01]  /*5ca0*/  ISETP.GT.AND P0, PT, R18, 0x18, PT ;  /* 0x000000181200780c */ /* 0x000fe20003f04270 */
[-C--:B------:R-:W-:Y:S01]  /*5cb0*/  FMUL R53, R53, R22.reuse ;  /* 0x0000001635357220 */ /* 0x080fe20000400000 */
[C---:B------:R-:W-:Y:S01]  /*5cc0*/  ISETP.GT.AND P3, PT, R0.reuse, 0x8, P1 ;  /* 0x000000080000780c */ /* 0x040fe20000f64270 */
[----:B------:R1:W-:Y:S01]  /*5cd0*/  @P5 STG.E desc[UR52][R2.64+0x40], R7 ;  /* 0x0000400702005986 */ /* 0x0003e2000c101934 */
[----:B------:R-:W-:Y:S01]  /*5ce0*/  ISETP.GT.AND P5, PT, R0, RZ, P0 ;  /* 0x000000ff0000720c */ /* 0x000fe200007a4270 */
[-C--:B------:R-:W-:Y:S01]  /*5cf0*/  FMUL R55, R55, R22.reuse ;  /* 0x0000001637377220 */ /* 0x080fe20000400000 */
[----:B------:R-:W-:Y:S01]  /*5d00*/  F2FP.TF32.F32.PACK_B R33, R33 ;  /* 0x00000021ff21723e */ /* 0x000fe200024050ff */
[-C--:B0-----:R-:W-:Y:S01]  /*5d10*/  FMUL R11, R38, R22.reuse ;  /* 0x00000016260b7220 */ /* 0x081fe20000400000 */
[----:B------:R-:W-:Y:S01]  /*5d20*/  F2FP.TF32.F32.PACK_B R9, R9 ;  /* 0x00000009ff09723e */ /* 0x000fe200024050ff */
[-C--:B------:R-:W-:Y:S01]  /*5d30*/  FMUL R57, R57, R22.reuse ;  /* 0x0000001639397220 */ /* 0x080fe20000400000 */
[----:B------:R-:W-:Y:S01]  /*5d40*/  ISETP.GT.AND P1, PT, R18, 0x19, PT ;  /* 0x000000191200780c */ /* 0x000fe20003f24270 */
[----:B------:R-:W-:Y:S01]  /*5d50*/  @P4 STG.E desc[UR52][R2.64+0x44], R33 ;  /* 0x0000442102004986 */ /* 0x000fe2000c101934 */
[----:B------:R-:W-:Y:S01]  /*5d60*/  F2FP.TF32.F32.PACK_B R35, R35 ;  /* 0x00000023ff23723e */ /* 0x000fe200024050ff */
[-C--:B------:R-:W-:Y:S01]  /*5d70*/  FMUL R59, R59, R22.reuse ;  /* 0x000000163b3b7220 */ /* 0x080fe20000400000 */
[----:B------:R-:W-:Y:S01]  /*5d80*/  ISETP.GT.AND P4, PT, R0, RZ, P1 ;  /* 0x000000ff0000720c */ /* 0x000fe20000f84270 */
[-C--:B-1----:R-:W-:Y:S01]  /*5d90*/  FMUL R7, R36, R22.reuse ;  /* 0x0000001624077220 */ /* 0x082fe20000400000 */
[----:B------:R0:W-:Y:S01]  /*5da0*/  @P2 STG.E desc[UR52][R4.64+0x40], R9 ;  /* 0x0000400904002986 */ /* 0x0001e2000c101934 */
[----:B------:R-:W-:Y:S01]  /*5db0*/  ISETP.GT.AND P2, PT, R0, 0x8, P0 ;  /* 0x000000080000780c */ /* 0x000fe20000744270 */
[-C--:B------:R-:W-:Y:S01]  /*5dc0*/  FMUL R61, R61, R22.reuse ;  /* 0x000000163d3d7220 */ /* 0x080fe20000400000 */
[----:B------:R-:W-:Y:S01]  /*5dd0*/  ISETP.GT.AND P0, PT, R18, 0x20, PT ;  /* 0x000000201200780c */ /* 0x000fe20003f04270 */
[----:B------:R-:W-:Y:S01]  /*5de0*/  @P3 STG.E desc[UR52][R4.64+0x44], R35 ;  /* 0x0000442304003986 */ /* 0x000fe2000c101934 */
[----:B------:R-:W-:Y:S01]  /*5df0*/  F2FP.TF32.F32.PACK_B R7, R7 ;  /* 0x00000007ff07723e */ /* 0x000fe200024050ff */
[-C--:B------:R-:W-:Y:S01]  /*5e00*/  FMUL R63, R63, R22.reuse ;  /* 0x000000163f3f7220 */ /* 0x080fe20000400000 */
[C---:B------:R-:W-:Y:S01]  /*5e10*/  ISETP.GT.AND P3, PT, R0.reuse, 0x8, P1 ;  /* 0x000000080000780c */ /* 0x040fe20000f64270 */
[-C--:B------:R-:W-:Y:S01]  /*5e20*/  FMUL R65, R65, R22.reuse ;  /* 0x0000001641417220 */ /* 0x080fe20000400000 */
[----:B------:R-:W-:Y:S01]  /*5e30*/  F2FP.TF32.F32.PACK_B R37, R37 ;  /* 0x00000025ff25723e */ /* 0x000fe200024050ff */
[----:B------:R1:W-:Y:S01]  /*5e40*/  @P5 STG.E desc[UR52][R2.64+0x60], R7 ;  /* 0x0000600702005986 */ /* 0x0003e2000c101934 */
[----:B------:R-:W-:Y:S01]  /*5e50*/  ISETP.GT.AND P5, PT, R0, RZ, P0 ;  /* 0x000000ff0000720c */ /* 0x000fe200007a4270 */
[-C--:B0-----:R-:W-:Y:S01]  /*5e60*/  FMUL R9, R42, R22.reuse ;  /* 0x000000162a097220 */ /* 0x081fe20000400000 */
[----:B------:R-:W-:Y:S01]  /*5e70*/  F2FP.TF32.F32.PACK_B R11, R11 ;  /* 0x0000000bff0b723e */ /* 0x000fe200024050ff */
[----:B------:R-:W-:Y:S01]  /*5e80*/  @P4 STG.E desc[UR52][R2.64+0x64], R37 ;  /* 0x0000642502004986 */ /* 0x000fe2000c101934 */
[----:B------:R-:W-:Y:S01]  /*5e90*/  ISETP.GT.AND P1, PT, R18, 0x21, PT ;  /* 0x000000211200780c */ /* 0x000fe20003f24270 */
[-C--:B------:R-:W-:Y:S01]  /*5ea0*/  FMUL R67, R67, R22.reuse ;  /* 0x0000001643437220 */ /* 0x080fe20000400000 */
[----:B------:R-:W-:Y:S01]  /*5eb0*/  F2FP.TF32.F32.PACK_B R39, R39 ;  /* 0x00000027ff27723e */ /* 0x000fe200024050ff */
[----:B------:R0:W-:Y:S01]  /*5ec0*/  @P2 STG.E desc[UR52][R4.64+0x60], R11 ;  /* 0x0000600b04002986 */ /* 0x0001e2000c101934 */
[C---:B------:R-:W-:Y:S01]  /*5ed0*/  ISETP.GT.AND P4, PT, R0.reuse, RZ, P1 ;  /* 0x000000ff0000720c */ /* 0x040fe20000f84270 */
[-C--:B------:R-:W-:Y:S01]  /*5ee0*/  FMUL R69, R69, R22.reuse ;  /* 0x0000001645457220 */ /* 0x080fe20000400000 */
[----:B------:R-:W-:Y:S01]  /*5ef0*/  ISETP.GT.AND P2, PT, R0, 0x8, P0 ;  /* 0x000000080000780c */ /* 0x000fe20000744270 */
[-C--:B-1----:R-:W-:Y:S01]  /*5f00*/  FMUL R7, R40, R22.reuse ;  /* 0x0000001628077220 */ /* 0x082fe20000400000 */
[----:B------:R-:W-:Y:S01]  /*5f10*/  ISETP.GT.AND P0, PT, R18, 0x28, PT ;  /* 0x000000281200780c */ /* 0x000fe20003f04270 */
[----:B------:R-:W-:Y:S01]  /*5f20*/  @P3 STG.E desc[UR52][R4.64+0x64], R39 ;  /* 0x0000642704003986 */ /* 0x000fe2000c101934 */
[----:B------:R-:W-:Y:S01]  /*5f30*/  ISETP.GT.AND P3, PT, R0, 0x8, P1 ;  /* 0x000000080000780c */ /* 0x000fe20000f64270 */
[-C--:B------:R-:W-:Y:S01]  /*5f40*/  FMUL R71, R71, R22.reuse ;  /* 0x0000001647477220 */ /* 0x080fe20000400000 */
[----:B------:R-:W-:Y:S01]  /*5f50*/  F2FP.TF32.F32.PACK_B R7, R7 ;  /* 0x00000007ff07723e */ /* 0x000fe200024050ff */
[-C--:B------:R-:W-:Y:S01]  /*5f60*/  FMUL R73, R73, R22.reuse ;  /* 0x0000001649497220 */ /* 0x080fe20000400000 */
[----:B------:R-:W-:Y:S01]  /*5f70*/  F2FP.TF32.F32.PACK_B R41, R41 ;  /* 0x00000029ff29723e */ /* 0x000fe200024050ff */
[-C--:B0-----:R-:W-:Y:S01]  /*5f80*/  FMUL R11, R46, R22.reuse ;  /* 0x000000162e0b7220 */ /* 0x081fe20000400000 */
[----:B------:R-:W-:Y:S01]  /*5f90*/  F2FP.TF32.F32.PACK_B R9, R9 ;  /* 0x00000009ff09723e */ /* 0x000fe200024050ff */
[----:B------:R0:W-:Y:S01]  /*5fa0*/  @P5 STG.E desc[UR52][R2.64+0x80], R7 ;  /* 0x0000800702005986 */ /* 0x0001e2000c101934 */
[----:B------:R-:W-:Y:S01]  /*5fb0*/  ISETP.GT.AND P5, PT, R0, RZ, P0 ;  /* 0x000000ff0000720c */ /* 0x000fe200007a4270 */
[-C--:B------:R-:W-:Y:S01]  /*5fc0*/  FMUL R75, R75, R22.reuse ;  /* 0x000000164b4b7220 */ /* 0x080fe20000400000 */
[----:B------:R-:W-:Y:S01]  /*5fd0*/  ISETP.GT.AND P1, PT, R18, 0x29, PT ;  /* 0x000000291200780c */ /* 0x000fe20003f24270 */
[----:B------:R-:W-:Y:S01]  /*5fe0*/  @P4 STG.E desc[UR52][R2.64+0x84], R41 ;  /* 0x0000842902004986 */ /* 0x000fe2000c101934 */
[----:B------:R-:W-:Y:S01]  /*5ff0*/  F2FP.TF32.F32.PACK_B R43, R43 ;  /* 0x0000002bff2b723e */ /* 0x000fe200024050ff */
[-C--:B------:R-:W-:Y:S01]  /*6000*/  FMUL R77, R77, R22.reuse ;  /* 0x000000164d4d7220 */ /* 0x080fe20000400000 */
[C---:B------:R-:W-:Y:S01]  /*6010*/  ISETP.GT.AND P4, PT, R0.reuse, RZ, P1 ;  /* 0x000000ff0000720c */ /* 0x040fe20000f84270 */
[----:B------:R1:W-:Y:S01]  /*6020*/  @P2 STG.E desc[UR52][R4.64+0x80], R9 ;  /* 0x0000800904002986 */ /* 0x0003e2000c101934 */
[----:B------:R-:W-:Y:S01]  /*6030*/  ISETP.GT.AND P2, PT, R0, 0x8, P0 ;  /* 0x000000080000780c */ /* 0x000fe20000744270 */
[-C--:B------:R-:W-:Y:S01]  /*6040*/  FMUL R79, R79, R22.reuse ;  /* 0x000000164f4f7220 */ /* 0x080fe20000400000 */
[----:B------:R-:W-:Y:S01]  /*6050*/  ISETP.GT.AND P0, PT, R18, 0x30, PT ;  /* 0x000000301200780c */ /* 0x000fe20003f04270 */
[-C--:B0-----:R-:W-:Y:S01]  /*6060*/  FMUL R7, R44, R22.reuse ;  /* 0x000000162c077220 */ /* 0x081fe20000400000 */
[----:B------:R-:W-:Y:S01]  /*6070*/  @P3 STG.E desc[UR52][R4.64+0x84], R43 ;  /* 0x0000842b04003986 */ /* 0x000fe2000c101934 */
[----:B------:R-:W-:Y:S01]  /*6080*/  ISETP.GT.AND P3, PT, R0, 0x8, P1 ;  /* 0x000000080000780c */ /* 0x000fe20000f64270 */
[-C--:B------:R-:W-:Y:S01]  /*6090*/  FMUL R81, R81, R22.reuse ;  /* 0x0000001651517220 */ /* 0x080fe20000400000 */
[----:B------:R-:W-:Y:S01]  /*60a0*/  F2FP.TF32.F32.PACK_B R45, R45 ;  /* 0x0000002dff2d723e */ /* 0x000fe200024050ff */
[-C--:B------:R-:W-:Y:S01]  /*60b0*/  FMUL R83, R83, R22.reuse ;  /* 0x0000001653537220 */ /* 0x080fe20000400000 */
[----:B------:R-:W-:Y:S01]  /*60c0*/  F2FP.TF32.F32.PACK_B R7, R7 ;  /* 0x00000007ff07723e */ /* 0x000fe200024050ff */
[-C--:B------:R-:W-:Y:S01]  /*60d0*/  FMUL R13, R84, R22.reuse ;  /* 0x00000016540d7220 */ /* 0x080fe20000400000 */
[----:B------:R-:W-:Y:S01]  /*60e0*/  F2FP.TF32.F32.PACK_B R11, R11 ;  /* 0x0000000bff0b723e */ /* 0x000fe200024050ff */
[-C--:B-1----:R-:W-:Y:S01]  /*60f0*/  FMUL R9, R50, R22.reuse ;  /* 0x0000001632097220 */ /* 0x082fe20000400000 */
[----:B------:R-:W-:Y:S01]  /*6100*/  ISETP.GT.AND P1, PT, R18, 0x31, PT ;  /* 0x000000311200780c */ /* 0x000fe20003f24270 */
[----:B------:R0:W-:Y:S01]  /*6110*/  @P5 STG.E desc[UR52][R2.64+0xa0], R7 ;  /* 0x0000a00702005986 */ /* 0x0001e2000c101934 */
[C---:B------:R-:W-:Y:S01]  /*6120*/  ISETP.GT.AND P5, PT, R0.reuse, RZ, P0 ;  /* 0x000000ff0000720c */ /* 0x040fe200007a4270 */
[-C--:B------:R-:W-:Y:S01]  /*6130*/  FMUL R85, R85, R22.reuse ;  /* 0x0000001655557220 */ /* 0x080fe20000400000 */
[----:B------:R-:W-:Y:S01]  /*6140*/  F2FP.TF32.F32.PACK_B R47, R47 ;  /* 0x0000002fff2f723e */ /* 0x000fe200024050ff */
[----:B------:R-:W-:Y:S01]  /*6150*/  @P4 STG.E desc[UR52][R2.64+0xa4], R45 ;  /* 0x0000a42d02004986 */ /* 0x000fe2000c101934 */
[----:B------:R-:W-:Y:S01]  /*6160*/  ISETP.GT.AND P4, PT, R0, RZ, P1 ;  /* 0x000000ff0000720c */ /* 0x000fe20000f84270 */
[-C--:B------:R-:W-:Y:S01]  /*6170*/  FMUL R15, R86, R22.reuse ;  /* 0x00000016560f7220 */ /* 0x080fe20000400000 */
[----:B------:R-:W-:Y:S01]  /*6180*/  F2FP.TF32.F32.PACK_B R49, R49 ;  /* 0x00000031ff31723e */ /* 0x000fe200024050ff */
[----:B------:R1:W-:Y:S01]  /*6190*/  @P2 STG.E desc[UR52][R4.64+0xa0], R11 ;  /* 0x0000a00b04002986 */ /* 0x0003e2000c101934 */
[----:B------:R-:W-:Y:S01]  /*61a0*/  ISETP.GT.AND P2, PT, R0, 0x8, P0 ;  /* 0x000000080000780c */ /* 0x000fe20000744270 */
[-C--:B------:R-:W-:Y:S01]  /*61b0*/  FMUL R87, R87, R22.reuse ;  /* 0x0000001657577220 */ /* 0x080fe20000400000 */
[----:B------:R-:W-:Y:S01]  /*61c0*/  ISETP.GT.AND P0, PT, R18, 0x38, PT ;  /* 0x000000381200780c */ /* 0x000fe20003f04270 */
[----:B0-----:R-:W-:Y:S01]  /*61d0*/  FMUL R7, R48, R22 ;  /* 0x0000001630077220 */ /* 0x001fe20000400000 */
[----:B------:R-:W-:Y:S01]  /*61e0*/  @P3 STG.E desc[UR52][R4.64+0xa4], R47 ;  /* 0x0000a42f04003986 */ /* 0x000fe2000c101934 */
[----:B------:R-:W-:-:S02]  /*61f0*/  ISETP.GT.AND P3, PT, R0, 0x8, P1 ;  /* 0x000000080000780c */ /* 0x000fc40000f64270 */
[----:B------:R-:W-:Y:S02]  /*6200*/  F2FP.TF32.F32.PACK_B R9, R9 ;  /* 0x00000009ff09723e */ /* 0x000fe400024050ff */
[----:B------:R-:W-:Y:S02]  /*6210*/  F2FP.TF32.F32.PACK_B R7, R7 ;  /* 0x00000007ff07723e */ /* 0x000fe400024050ff */
[----:B------:R-:W-:Y:S01]  /*6220*/  ISETP.GT.AND P1, PT, R18, 0x39, PT ;  /* 0x000000391200780c */ /* 0x000fe20003f24270 */
[----:B-1----:R-:W-:Y:S01]  /*6230*/  FMUL R11, R54, R22 ;  /* 0x00000016360b7220 */ /* 0x002fe20000400000 */
[----:B------:R-:W-:Y:S01]  /*6240*/  F2FP.TF32.F32.PACK_B R51, R51 ;  /* 0x00000033ff33723e */ /* 0x000fe200024050ff */
[----:B------:R0:W-:Y:S01]  /*6250*/  @P5 STG.E desc[UR52][R2.64+0xc0], R7 ;  /* 0x0000c00702005986 */ /* 0x0001e2000c101934 */
[C---:B------:R-:W-:Y:S02]  /*6260*/  ISETP.GT.AND P5, PT, R0.reuse, RZ, P0 ;  /* 0x000000ff0000720c */ /* 0x040fe400007a4270 */
[----:B------:R-:W-:Y:S01]  /*6270*/  F2FP.TF32.F32.PACK_B R53, R53 ;  /* 0x00000035ff35723e */ /* 0x000fe200024050ff */
[----:B------:R-:W-:Y:S01]  /*6280*/  @P4 STG.E desc[UR52][R2.64+0xc4], R49 ;  /* 0x0000c43102004986 */ /* 0x000fe2000c101934 */
[----:B------:R-:W-:-:S02]  /*6290*/  ISETP.GT.AND P4, PT, R0, RZ, P1 ;  /* 0x000000ff0000720c */ /* 0x000fc40000f84270 */
[----:B------:R-:W-:Y:S01]  /*62a0*/  F2FP.TF32.F32.PACK_B R11, R11 ;  /* 0x0000000bff0b723e */ /* 0x000fe200024050ff */
[----:B------:R1:W-:Y:S01]  /*62b0*/  @P2 STG.E desc[UR52][R4.64+0xc0], R9 ;  /* 0x0000c00904002986 */ /* 0x0003e2000c101934 */
[----:B------:R-:W-:Y:S02]  /*62c0*/  ISETP.GT.AND P2, PT, R0, 0x8, P0 ;  /* 0x000000080000780c */ /* 0x000fe40000744270 */
[----:B------:R-:W-:Y:S01]  /*62d0*/  ISETP.GT.AND P0, PT, R18, 0x40, PT ;  /* 0x000000401200780c */ /* 0x000fe20003f04270 */
[----:B0-----:R-:W-:Y:S01]  /*62e0*/  FMUL R7, R52, R22 ;  /* 0x0000001634077220 */ /* 0x001fe20000400000 */
[----:B------:R-:W-:Y:S01]  /*62f0*/  @P3 STG.E desc[UR52][R4.64+0xc4], R51 ;  /* 0x0000c43304003986 */ /* 0x000fe2000c101934 */
[----:B------:R-:W-:Y:S02]  /*6300*/  ISETP.GT.AND P3, PT, R0, 0x8, P1 ;  /* 0x000000080000780c */ /* 0x000fe40000f64270 */
[----:B------:R-:W-:Y:S02]  /*6310*/  ISETP.GT.AND P1, PT, R18, 0x41, PT ;  /* 0x000000411200780c */ /* 0x000fe40003f24270 */
[----:B------:R-:W-:-:S02]  /*6320*/  F2FP.TF32.F32.PACK_B R7, R7 ;  /* 0x00000007ff07723e */ /* 0x000fc400024050ff */
[----:B------:R-:W-:Y:S01]  /*6330*/  F2FP.TF32.F32.PACK_B R55, R55 ;  /* 0x00000037ff37723e */ /* 0x000fe200024050ff */
[----:B-1----:R-:W-:Y:S01]  /*6340*/  FMUL R9, R58, R22 ;  /* 0x000000163a097220 */ /* 0x002fe20000400000 */
[----:B------:R-:W-:Y:S01]  /*6350*/  F2FP.TF32.F32.PACK_B R57, R57 ;  /* 0x00000039ff39723e */ /* 0x000fe200024050ff */
[----:B------:R0:W-:Y:S01]  /*6360*/  @P5 STG.E desc[UR52][R2.64+0xe0], R7 ;  /* 0x0000e00702005986 */ /* 0x0001e2000c101934 */
[C---:B------:R-:W-:Y:S02]  /*6370*/  ISETP.GT.AND P5, PT, R0.reuse, RZ, P0 ;  /* 0x000000ff0000720c */ /* 0x040fe400007a4270 */
[----:B------:R-:W-:Y:S01]  /*6380*/  F2FP.TF32.F32.PACK_B R9, R9 ;  /* 0x00000009ff09723e */ /* 0x000fe200024050ff */
[----:B------:R-:W-:Y:S01]  /*6390*/  @P4 STG.E desc[UR52][R2.64+0xe4], R53 ;  /* 0x0000e43502004986 */ /* 0x000fe2000c101934 */
[C---:B------:R-:W-:Y:S02]  /*63a0*/  ISETP.GT.AND P4, PT, R0.reuse, RZ, P1 ;  /* 0x000000ff0000720c */ /* 0x040fe40000f84270 */
[----:B------:R-:W-:Y:S01]  /*63b0*/  F2FP.TF32.F32.PACK_B R59, R59 ;  /* 0x0000003bff3b723e */ /* 0x000fe200024050ff */
[----:B------:R1:W-:Y:S01]  /*63c0*/  @P2 STG.E desc[UR52][R4.64+0xe0], R11 ;  /* 0x0000e00b04002986 */ /* 0x0003e2000c101934 */
[----:B------:R-:W-:-:S02]  /*63d0*/  ISETP.GT.AND P2, PT, R0, 0x8, P0 ;  /* 0x000000080000780c */ /* 0x000fc40000744270 */
[----:B------:R-:W-:Y:S01]  /*63e0*/  ISETP.GT.AND P0, PT, R18, 0x48, PT ;  /* 0x000000481200780c */ /* 0x000fe20003f04270 */
[-C--:B0-----:R-:W-:Y:S01]  /*63f0*/  FMUL R7, R56, R22.reuse ;  /* 0x0000001638077220 */ /* 0x081fe20000400000 */
[----:B------:R-:W-:Y:S01]  /*6400*/  @P3 STG.E desc[UR52][R4.64+0xe4], R55 ;  /* 0x0000e43704003986 */ /* 0x000fe2000c101934 */
[----:B------:R-:W-:Y:S02]  /*6410*/  ISETP.GT.AND P3, PT, R0, 0x8, P1 ;  /* 0x000000080000780c */ /* 0x000fe40000f64270 */
[----:B------:R-:W-:Y:S02]  /*6420*/  ISETP.GT.AND P1, PT, R18, 0x49, PT ;  /* 0x000000491200780c */ /* 0x000fe40003f24270 */
[----:B------:R-:W-:Y:S01]  /*6430*/  F2FP.TF32.F32.PACK_B R7, R7 ;  /* 0x00000007ff07723e */ /* 0x000fe200024050ff */
[----:B-1----:R-:W-:Y:S01]  /*6440*/  FMUL R11, R62, R22 ;  /* 0x000000163e0b7220 */ /* 0x002fe20000400000 */
[----:B------:R-:W-:-:S03]  /*6450*/  F2FP.TF32.F32.PACK_B R61, R61 ;  /* 0x0000003dff3d723e */ /* 0x000fc600024050ff */
[----:B------:R0:W-:Y:S01]  /*6460*/  @P5 STG.E desc[UR52][R2.64+0x100], R7 ;  /* 0x0001000702005986 */ /* 0x0001e2000c101934 */
[C---:B------:R-:W-:Y:S02]  /*6470*/  ISETP.GT.AND P5, PT, R0.reuse, RZ, P0 ;  /* 0x000000ff0000720c */ /* 0x040fe400007a4270 */
[----:B------:R-:W-:Y:S01]  /*6480*/  F2FP.TF32.F32.PACK_B R11, R11 ;  /* 0x0000000bff0b723e */ /* 0x000fe200024050ff */
[----:B------:R-:W-:Y:S01]  /*6490*/  @P4 STG.E desc[UR52][R2.64+0x104], R57 ;  /* 0x0001043902004986 */ /* 0x000fe2000c101934 */
[C---:B------:R-:W-:Y:S02]  /*64a0*/  ISETP.GT.AND P4, PT, R0.reuse, RZ, P1 ;  /* 0x000000ff0000720c */ /* 0x040fe40000f84270 */
[----:B------:R-:W-:Y:S01]  /*64b0*/  F2FP.TF32.F32.PACK_B R63, R63 ;  /* 0x0000003fff3f723e */ /* 0x000fe200024050ff */
[----:B------:R1:W-:Y:S01]  /*64c0*/  @P2 STG.E desc[UR52][R4.64+0x100], R9 ;  /* 0x0001000904002986 */ /* 0x0003e2000c101934 */
[----:B------:R-:W-:Y:S02]  /*64d0*/  ISETP.GT.AND P2, PT, R0, 0x8, P0 ;  /* 0x000000080000780c */ /* 0x000fe40000744270 */
[----:B------:R-:W-:Y:S01]  /*64e0*/  ISETP.GT.AND P0, PT, R18, 0x50, PT ;  /* 0x000000501200780c */ /* 0x000fe20003f04270 */
[----:B0-----:R-:W-:Y:S01]  /*64f0*/  FMUL R7, R60, R22 ;  /* 0x000000163c077220 */ /* 0x001fe20000400000 */
[----:B------:R-:W-:Y:S01]  /*6500*/  @P3 STG.E desc[UR52][R4.64+0x104], R59 ;  /* 0x0001043b04003986 */ /* 0x000fe2000c101934 */
[----:B------:R-:W-:-:S02]  /*6510*/  ISETP.GT.AND P3, PT, R0, 0x8, P1 ;  /* 0x000000080000780c */ /* 0x000fc40000f64270 */
        /* <DEDUP_REMOVED lines=38> */
[----:B------:R-:W-:Y:S01]  /*6780*/  ISETP.GT.AND P0, PT, R0, 0x8, P0 ;  /* 0x000000080000780c */ /* 0x000fe20000704270 */
[----:B------:R-:W-:Y:S01]  /*6790*/  @P4 STG.E desc[UR52][R2.64+0x164], R69 ;  /* 0x0001644502004986 */ /* 0x000fe2000c101934 */
[----:B------:R-:W-:Y:S02]  /*67a0*/  ISETP.GT.AND P4, PT, R18, 0x69, PT ;  /* 0x000000691200780c */ /* 0x000fe40003f84270 */
[----:B------:R-:W-:Y:S01]  /*67b0*/  F2FP.TF32.F32.PACK_B R9, R9 ;  /* 0x00000009ff09723e */ /* 0x000fe200024050ff */
[----:B------:R1:W-:Y:S01]  /*67c0*/  @P2 STG.E desc[UR52][R4.64+0x160], R11 ;  /* 0x0001600b04002986 */ /* 0x0003e2000c101934 */
[C---:B------:R-:W-:Y:S02]  /*67d0*/  ISETP.GT.AND P2, PT, R0.reuse, RZ, P1 ;  /* 0x000000ff0000720c */ /* 0x040fe40000f44270 */
[----:B------:R-:W-:Y:S01]  /*67e0*/  ISETP.GT.AND P1, PT, R0, 0x8, P1 ;  /* 0x000000080000780c */ /* 0x000fe20000f24270 */
[----:B0-----:R-:W-:Y:S01]  /*67f0*/  FMUL R7, R72, R22 ;  /* 0x0000001648077220 */ /* 0x001fe20000400000 */
[----:B------:R-:W-:Y:S01]  /*6800*/  @P3 STG.E desc[UR52][R4.64+0x164], R71 ;  /* 0x0001644704003986 */ /* 0x000fe2000c101934 */
[----:B------:R-:W-:-:S02]  /*6810*/  ISETP.GT.AND P6, PT, R0, RZ, P4 ;  /* 0x000000ff0000720c */ /* 0x000fc400027c4270 */
[----:B------:R-:W-:Y:S02]  /*6820*/  F2FP.TF32.F32.PACK_B R75, R75 ;  /* 0x0000004bff4b723e */ /* 0x000fe400024050ff */
[----:B------:R-:W-:Y:S02]  /*6830*/  F2FP.TF32.F32.PACK_B R7, R7 ;  /* 0x00000007ff07723e */ /* 0x000fe400024050ff */
[----:B------:R-:W-:Y:S01]  /*6840*/  F2FP.TF32.F32.PACK_B R77, R77 ;  /* 0x0000004dff4d723e */ /* 0x000fe200024050ff */
[----:B-1----:R-:W-:Y:S01]  /*6850*/  FMUL R11, R82, R22 ;  /* 0x00000016520b7220 */ /* 0x002fe20000400000 */
[----:B------:R-:W-:Y:S01]  /*6860*/  ISETP.GT.AND P4, PT, R0, 0x8, P4 ;  /* 0x000000080000780c */ /* 0x000fe20002784270 */
[----:B------:R0:W-:Y:S01]  /*6870*/  @P5 STG.E desc[UR52][R2.64+0x180], R7 ;  /* 0x0001800702005986 */ /* 0x0001e2000c101934 */
[----:B------:R-:W-:Y:S02]  /*6880*/  ISETP.GT.AND P5, PT, R18, 0x68, PT ;  /* 0x000000681200780c */ /* 0x000fe40003fa4270 */
[----:B------:R-:W-:Y:S01]  /*6890*/  F2FP.TF32.F32.PACK_B R79, R79 ;  /* 0x0000004fff4f723e */ /* 0x000fe200024050ff */
[----:B------:R-:W-:Y:S01]  /*68a0*/  @P2 STG.E desc[UR52][R2.64+0x184], R73 ;  /* 0x0001844902002986 */ /* 0x000fe2000c101934 */
[----:B------:R-:W-:-:S02]  /*68b0*/  ISETP.GT.AND P3, PT, R0, RZ, P5 ;  /* 0x000000ff0000720c */ /* 0x000fc40002f64270 */
[----:B------:R-:W-:Y:S01]  /*68c0*/  ISETP.GT.AND P5, PT, R0, 0x8, P5 ;  /* 0x000000080000780c */ /* 0x000fe20002fa4270 */
[----:B------:R1:W-:Y:S01]  /*68d0*/  @P0 STG.E desc[UR52][R4.64+0x180], R9 ;  /* 0x0001800904000986 */ /* 0x0003e2000c101934 */
[C---:B------:R-:W-:Y:S02]  /*68e0*/  ISETP.GT.AND P2, PT, R18.reuse, 0x71, PT ;  /* 0x000000711200780c */ /* 0x040fe40003f44270 */
[----:B------:R-:W-:Y:S01]  /*68f0*/  ISETP.GT.AND P0, PT, R18, 0x79, PT ;  /* 0x000000791200780c */ /* 0x000fe20003f04270 */
[-C--:B0-----:R-:W-:Y:S01]  /*6900*/  FMUL R7, R76, R22.reuse ;  /* 0x000000164c077220 */ /* 0x081fe20000400000 */
[----:B------:R-:W-:Y:S01]  /*6910*/  @P1 STG.E desc[UR52][R4.64+0x184], R75 ;  /* 0x0001844b04001986 */ /* 0x000fe2000c101934 */
[----:B------:R-:W-:Y:S02]  /*6920*/  ISETP.GT.AND P1, PT, R18, 0x78, PT ;  /* 0x000000781200780c */ /* 0x000fe40003f24270 */
[----:B------:R-:W-:Y:S02]  /*6930*/  F2FP.TF32.F32.PACK_B R81, R81 ;  /* 0x00000051ff51723e */ /* 0x000fe400024050ff */
[----:B------:R-:W-:Y:S01]  /*6940*/  F2FP.TF32.F32.PACK_B R7, R7 ;  /* 0x00000007ff07723e */ /* 0x000fe200024050ff */
[----:B-1----:R-:W-:Y:S01]  /*6950*/  FMUL R9, R78, R22 ;  /* 0x000000164e097220 */ /* 0x002fe20000400000 */
[----:B------:R-:W-:-:S03]  /*6960*/  F2FP.TF32.F32.PACK_B R11, R11 ;  /* 0x0000000bff0b723e */ /* 0x000fc600024050ff */
[----:B------:R0:W-:Y:S01]  /*6970*/  @P3 STG.E desc[UR52][R2.64+0x1a0], R7 ;  /* 0x0001a00702003986 */ /* 0x0001e2000c101934 */
[----:B------:R-:W-:Y:S02]  /*6980*/  ISETP.GT.AND P3, PT, R18, 0x70, PT ;  /* 0x000000701200780c */ /* 0x000fe40003f64270 */
[----:B------:R-:W-:Y:S01]  /*6990*/  F2FP.TF32.F32.PACK_B R9, R9 ;  /* 0x00000009ff09723e */ /* 0x000fe200024050ff */
[----:B------:R-:W-:Y:S01]  /*69a0*/  @P6 STG.E desc[UR52][R2.64+0x1a4], R77 ;  /* 0x0001a44d02006986 */ /* 0x000fe2000c101934 */
[C---:B------:R-:W-:Y:S02]  /*69b0*/  ISETP.GT.AND P6, PT, R0.reuse, RZ, P3 ;  /* 0x000000ff0000720c */ /* 0x040fe40001fc4270 */
[C---:B------:R-:W-:Y:S01]  /*69c0*/  ISETP.GT.AND P3, PT, R0.reuse, 0x8, P3 ;  /* 0x000000080000780c */ /* 0x040fe20001f64270 */
[----:B------:R-:W-:Y:S01]  /*69d0*/  @P5 STG.E desc[UR52][R4.64+0x1a0], R9 ;  /* 0x0001a00904005986 */ /* 0x000fe2000c101934 */
[C---:B------:R-:W-:Y:S02]  /*69e0*/  ISETP.GT.AND P5, PT, R0.reuse, RZ, P2 ;  /* 0x000000ff0000720c */ /* 0x040fe400017a4270 */
[----:B------:R-:W-:Y:S01]  /*69f0*/  ISETP.GT.AND P2, PT, R0, 0x8, P2 ;  /* 0x000000080000780c */ /* 0x000fe20001744270 */
[----:B0-----:R-:W-:Y:S01]  /*6a00*/  FMUL R7, R80, R22 ;  /* 0x0000001650077220 */ /* 0x001fe20000400000 */
[----:B------:R-:W-:Y:S01]  /*6a10*/  @P4 STG.E desc[UR52][R4.64+0x1a4], R79 ;  /* 0x0001a44f04004986 */ /* 0x000fe2000c101934 */
[----:B------:R-:W-:-:S02]  /*6a20*/  ISETP.GT.AND P4, PT, R0, RZ, P1 ;  /* 0x000000ff0000720c */ /* 0x000fc40000f84270 */
[C---:B------:R-:W-:Y:S02]  /*6a30*/  ISETP.GT.AND P1, PT, R0.reuse, 0x8, P1 ;  /* 0x000000080000780c */ /* 0x040fe40000f24270 */
[----:B------:R-:W-:Y:S02]  /*6a40*/  F2FP.TF32.F32.PACK_B R7, R7 ;  /* 0x00000007ff07723e */ /* 0x000fe400024050ff */
[----:B------:R-:W-:Y:S02]  /*6a50*/  F2FP.TF32.F32.PACK_B R83, R83 ;  /* 0x00000053ff53723e */ /* 0x000fe400024050ff */
[----:B------:R-:W-:Y:S01]  /*6a60*/  F2FP.TF32.F32.PACK_B R13, R13 ;  /* 0x0000000dff0d723e */ /* 0x000fe200024050ff */
[----:B------:R-:W-:Y:S01]  /*6a70*/  @P6 STG.E desc[UR52][R2.64+0x1c0], R7 ;  /* 0x0001c00702006986 */ /* 0x000fe2000c101934 */
[C---:B------:R-:W-:Y:S02]  /*6a80*/  ISETP.GT.AND P6, PT, R0.reuse, RZ, P0 ;  /* 0x000000ff0000720c */ /* 0x040fe400007c4270 */
[----:B------:R-:W-:Y:S01]  /*6a90*/  ISETP.GT.AND P0, PT, R0, 0x8, P0 ;  /* 0x000000080000780c */ /* 0x000fe20000704270 */
[----:B------:R-:W-:Y:S01]  /*6aa0*/  @P5 STG.E desc[UR52][R2.64+0x1c4], R81 ;  /* 0x0001c45102005986 */ /* 0x000fe2000c101934 */
[----:B------:R-:W-:-:S02]  /*6ab0*/  F2FP.TF32.F32.PACK_B R85, R85 ;  /* 0x00000055ff55723e */ /* 0x000fc400024050ff */
[----:B------:R-:W-:Y:S01]  /*6ac0*/  F2FP.TF32.F32.PACK_B R15, R15 ;  /* 0x0000000fff0f723e */ /* 0x000fe200024050ff */
[----:B------:R-:W-:Y:S01]  /*6ad0*/  @P3 STG.E desc[UR52][R4.64+0x1c0], R11 ;  /* 0x0001c00b04003986 */ /* 0x000fe2000c101934 */
[----:B------:R-:W-:-:S03]  /*6ae0*/  F2FP.TF32.F32.PACK_B R87, R87 ;  /* 0x00000057ff57723e */ /* 0x000fc600024050ff */
[----:B------:R-:W-:Y:S04]  /*6af0*/  @P2 STG.E desc[UR52][R4.64+0x1c4], R83 ;  /* 0x0001c45304002986 */ /* 0x000fe8000c101934 */
[----:B------:R-:W-:Y:S04]  /*6b00*/  @P4 STG.E desc[UR52][R2.64+0x1e0], R13 ;  /* 0x0001e00d02004986 */ /* 0x000fe8000c101934 */
[----:B------:R0:W-:Y:S02]  /*6b10*/  @P6 STG.E desc[UR52][R2.64+0x1e4], R85 ;  /* 0x0001e45502006986 */ /* 0x0001e4000c101934 */
[----:B0-----:R-:W-:-:S02]  /*6b20*/  @P1 IMAD.MOV.U32 R2, RZ, RZ, R4 ;  /* 0x000000ffff021224 */ /* 0x001fc400078e0004 */
[----:B------:R-:W-:-:S05]  /*6b30*/  @P1 IMAD.MOV.U32 R3, RZ, RZ, R5 ;  /* 0x000000ffff031224 */ /* 0x000fca00078e0005 */
[----:B------:R0:W-:Y:S04]  /*6b40*/  @P1 STG.E desc[UR52][R2.64+0x1e0], R15 ;  /* 0x0001e00f02001986 */ /* 0x0001e8000c101934 */
[----:B------:R0:W-:Y:S02]  /*6b50*/  @P0 STG.E desc[UR52][R4.64+0x1e4], R87 ;  /* 0x0001e45704000986 */ /* 0x0001e4000c101934 */
.L_x_157:
[----:B------:R-:W-:Y:S05]  /*6b60*/  BSYNC B0 ;  /* 0x0000000000007941 */ /* 0x000fea0003800000 */
.L_x_31:
[----:B0-----:R-:W-:Y:S01]  /*6b70*/  IMAD.U32 R2, RZ, RZ, UR54 ;  /* 0x00000036ff027e24 */ /* 0x001fe2000f8e00ff */
[----:B------:R-:W-:Y:S01]  /*6b80*/  ULDC.64 UR4, c[0x0][0x650] ;  /* 0x0001940000047ab9 */ /* 0x000fe20000000a00 */
[----:B------:R-:W-:Y:S01]  /*6b90*/  IMAD.U32 R3, RZ, RZ, UR55 ;  /* 0x00000037ff037e24 */ /* 0x000fe2000f8e00ff */
[----:B------:R0:W-:Y:S01]  /*6ba0*/  SYNCS.ARRIVE.TRANS64.A1T0 RZ, [R96+UR50], RZ ;  /* 0x000000ff60ff79a7 */ /* 0x0001e20008100032 */
[----:B------:R-:W-:Y:S01]  /*6bb0*/  PRMT R0, RZ, 0x7610, R0 ;  /* 0x00007610ff007816 */ /* 0x000fe20000000000 */
[----:B------:R-:W-:Y:S01]  /*6bc0*/  IMAD.MOV.U32 R18, RZ, RZ, -0x1 ;  /* 0xffffffffff127424 */ /* 0x000fe200078e00ff */
[----:B------:R-:W-:Y:S01]  /*6bd0*/  LEA R16, P0, R2, R16, 0x1 ;  /* 0x0000001002107211 */ /* 0x000fe200078008ff */
[----:B------:R-:W-:Y:S02]  /*6be0*/  IMAD.MOV.U32 R2, RZ, RZ, -0x1 ;  /* 0xffffffffff027424 */ /* 0x000fe400078e00ff */
[----:B------:R-:W-:Y:S01]  /*6bf0*/  IMAD.MOV.U32 R19, RZ, RZ, -0x1 ;  /* 0xffffffffff137424 */ /* 0x000fe200078e00ff */
[----:B------:R-:W-:-:S02]  /*6c00*/  IADD3.X R17, R17, UR36, RZ, P0, !PT ;  /* 0x0000002411117c10 */ /* 0x000fc400087fe4ff */
[----:B------:R-:W-:-:S04]  /*6c10*/  ISETP.GE.U32.AND P0, PT, R16, UR4, PT ;  /* 0x0000000410007c0c */ /* 0x000fc8000bf06070 */
[----:B------:R-:W-:-:S13]  /*6c20*/  ISETP.GE.U32.AND.EX P0, PT, R17, UR5, PT, P0 ;  /* 0x0000000511007c0c */ /* 0x000fda000bf06100 */
[----:B0-----:R-:W-:Y:S05]  /*6c30*/  @P0 BRA `(.L_x_158) ;  /* 0x0000000400700947 */ /* 0x001fea0003800000 */
[----:B------:R-:W0:Y:S01]  /*6c40*/  S2UR UR7, SR_CTAID.X ;  /* 0x00000000000779c3 */ /* 0x000e220000002500 */
[----:B------:R-:W-:Y:S01]  /*6c50*/  ULDC.64 UR4, c[0x0][0x628] ;  /* 0x00018a0000047ab9 */ /* 0x000fe20000000a00 */
[----:B------:R-:W-:Y:S01]  /*6c60*/  ULDC UR6, c[0x0][0x150] ;  /* 0x0000540000067ab9 */ /* 0x000fe20000000800 */
[----:B------:R-:W-:Y:S01]  /*6c70*/  ISETP.NE.U32.AND P0, PT, RZ, UR4, PT ;  /* 0x00000004ff007c0c */ /* 0x000fe2000bf05070 */
[----:B------:R-:W-:Y:S01]  /*6c80*/  ULDC UR15, c[0x0][0x630] ;  /* 0x00018c00000f7ab9 */ /* 0x000fe20000000800 */
[C---:B------:R-:W-:Y:S02]  /*6c90*/  R2UR UR17, R16.reuse ;  /* 0x00000000101172ca */ /* 0x040fe400000e0000 */
[----:B------:R-:W-:Y:S01]  /*6ca0*/  ISETP.NE.AND.EX P0, PT, RZ, UR5, PT, P0 ;  /* 0x00000005ff007c0c */ /* 0x000fe2000bf05300 */
[----:B------:R-:W1:Y:S01]  /*6cb0*/  S2UR UR16, SR_CTAID.Y ;  /* 0x00000000001079c3 */ /* 0x000e620000002600 */
[----:B------:R-:W-:Y:S02]  /*6cc0*/  R2UR UR12, R16 ;  /* 0x00000000100c72ca */ /* 0x000fe400000e0000 */
[----:B------:R-:W-:-:S02]  /*6cd0*/  R2UR UR13, R17 ;  /* 0x00000000110d72ca */ /* 0x000fc400000e0000 */
[----:B0-----:R-:W-:-:S05]  /*6ce0*/  I2FP.F32.U32 R0, UR7 ;  /* 0x0000000700007c45 */ /* 0x001fca0008201000 */
[----:B------:R-:W-:Y:S01]  /*6cf0*/  FMUL R0, R0, UR6 ;  /* 0x0000000600007c20 */ /* 0x000fe20008400000 */
[----:B------:R-:W-:Y:S01]  /*6d00*/  ULDC UR6, c[0x0][0x154] ;  /* 0x0000550000067ab9 */ /* 0x000fe20000000800 */
[----:B-1----:R-:W-:-:S04]  /*6d10*/  I2FP.F32.U32 R2, UR16 ;  /* 0x0000001000027c45 */ /* 0x002fc80008201000 */
[----:B------:R-:W0:Y:S01]  /*6d20*/  F2I.U32.TRUNC.NTZ R0, R0 ;  /* 0x0000000000007305 */ /* 0x000e22000020f000 */
[----:B------:R-:W-:Y:S01]  /*6d30*/  FMUL R2, R2, UR6 ;  /* 0x0000000602027c20 */ /* 0x000fe20008400000 */
[----:B------:R-:W-:Y:S06]  /*6d40*/  @!P0 BRA `(.L_x_159) ;  /* 0x0000000000308947 */ /* 0x000fec0003800000 */
        /* <DEDUP_REMOVED lines=12> */
.L_x_159:
[----:B------:R-:W-:Y:S01]  /*6e10*/  USHF.R.U64 UR6, UR12, UR15, UR13 ;  /* 0x0000000f0c067299 */ /* 0x000fe2000800120d */
[----:B------:R-:W-:Y:S01]  /*6e20*/  R2UR UR5, R17 ;  /* 0x00000000110572ca */ /* 0x000fe200000e0000 */
[----:B------:R-:W-:Y:S01]  /*6e30*/  USHF.R.U32.HI UR4, URZ, UR15, UR13 ;  /* 0x0000000f3f047299 */ /* 0x000fe2000801160d */
[----:B------:R-:W1:Y:S01]  /*6e40*/  F2I.U32.TRUNC.NTZ R2, R2 ;  /* 0x0000000200027305 */ /* 0x000e62000020f000 */
[----:B------:R-:W-:Y:S01]  /*6e50*/  UIADD3 UR9, UP0, URZ, -UR6, URZ ;  /* 0x800000063f097290 */ /* 0x000fe2000ff1e03f */
[----:B------:R-:W-:Y:S01]  /*6e60*/  ULDC.64 UR10, c[0x0][0x620] ;  /* 0x00018800000a7ab9 */ /* 0x000fe20000000a00 */
[----:B------:R-:W-:Y:S02]  /*6e70*/  ULDC UR14, c[0x0][0x608] ;  /* 0x00018200000e7ab9 */ /* 0x000fe40000000800 */
[----:B------:R-:W-:Y:S01]  /*6e80*/  UIADD3.X UR4, URZ, ~UR4, URZ, UP0, !UPT ;  /* 0x800000043f047290 */ /* 0x000fe200087fe43f */
[----:B------:R-:W-:Y:S01]  /*6e90*/  ULDC UR15, c[0x0][0x658] ;  /* 0x00019600000f7ab9 */ /* 0x000fe20000000800 */
[----:B------:R-:W-:-:S02]  /*6ea0*/  ULDC UR12, c[0x0][0x144] ;  /* 0x00005100000c7ab9 */ /* 0x000fc40000000800 */
[----:B------:R-:W-:Y:S01]  /*6eb0*/  UIMAD UR8, UR4, UR10, URZ ;  /* 0x0000000a040872a4 */ /* 0x000fe2000f8e023f */
[----:B------:R-:W-:Y:S02]  /*6ec0*/  ULDC UR22, c[0x0][0x148] ;  /* 0x0000520000167ab9 */ /* 0x000fe40000000800 */
[----:B------:R-:W-:Y:S01]  /*6ed0*/  UMOV UR4, UR17 ;  /* 0x0000001100047c82 */ /* 0x000fe20008000000 */
[----:B------:R-:W-:Y:S02]  /*6ee0*/  UIMAD UR8, UR9, UR11, UR8 ;  /* 0x0000000b090872a4 */ /* 0x000fe4000f8e0208 */
[----:B------:R-:W-:Y:S01]  /*6ef0*/  UIMAD.WIDE.U32 UR4, UR9, UR10, UR4 ;  /* 0x0000000a090472a5 */ /* 0x000fe2000f8e0004 */
[----:B0-----:R-:W-:Y:S01]  /*6f00*/  R2UR UR9, R0 ;  /* 0x00000000000972ca */ /* 0x001fe200000e0000 */
[----:B------:R-:W-:Y:S01]  /*6f10*/  ULDC UR20, c[0x0][0x648] ;  /* 0x0001920000147ab9 */ /* 0x000fe20000000800 */
[----:B-1----:R-:W-:Y:S01]  /*6f20*/  R2UR UR13, R2 ;  /* 0x00000000020d72ca */ /* 0x002fe200000e0000 */
[----:B------:R-:W-:Y:S01]  /*6f30*/  UIADD3 UR8, UR5, UR8, URZ ;  /* 0x0000000805087290 */ /* 0x000fe2000fffe03f */
[----:B------:R-:W-:-:S02]  /*6f40*/  ULDC UR21, c[0x0][0x638] ;  /* 0x00018e0000157ab9 */ /* 0x000fc40000000800 */
[----:B------:R-:W-:Y:S02]  /*6f50*/  ULDC UR5, c[0x0][0x618] ;  /* 0x0001860000057ab9 */ /* 0x000fe40000000800 */
[----:B------:R-:W-:Y:S02]  /*6f60*/  USHF.R.U64 UR10, UR4, UR5, UR8 ;  /* 0x00000005040a7299 */ /* 0x000fe40008001208 */
[----:B------:R-:W-:-:S03]  /*6f70*/  USHF.R.U32.HI UR8, URZ, UR5, UR8 ;  /* 0x000000053f087299 */ /* 0x000fc60008011608 */
[----:B------:R-:W-:Y:S01]  /*6f80*/  ULDC.64 UR4, c[0x0][0x640] ;  /* 0x0001900000047ab9 */ /* 0x000fe20000000a00 */
[----:B------:R-:W-:Y:S01]  /*6f90*/  USHF.R.U64 UR11, UR10, UR14, UR8 ;  /* 0x0000000e0a0b7299 */ /* 0x000fe20008001208 */
[----:B------:R-:W-:Y:S01]  /*6fa0*/  ISETP.NE.U32.AND P0, PT, RZ, UR4, PT ;  /* 0x00000004ff007c0c */ /* 0x000fe2000bf05070 */
[----:B------:R-:W-:Y:S02]  /*6fb0*/  USHF.R.U32.HI UR8, URZ, UR14, UR8 ;  /* 0x0000000e3f087299 */ /* 0x000fe40008011608 */
[----:B------:R-:W-:Y:S01]  /*6fc0*/  UIADD3 UR9, -UR9, URZ, URZ ;  /* 0x0000003f09097290 */ /* 0x000fe2000fffe13f */
[----:B------:R-:W-:Y:S01]  /*6fd0*/  ISETP.NE.AND.EX P0, PT, RZ, UR5, PT, P0 ;  /* 0x00000005ff007c0c */ /* 0x000fe2000bf05300 */
[----:B------:R-:W-:Y:S02]  /*6fe0*/  USHF.R.U64 UR17, UR11, UR15, UR8 ;  /* 0x0000000f0b117299 */ /* 0x000fe40008001208 */
[----:B------:R-:W-:Y:S02]  /*6ff0*/  UIADD3 UR18, -UR13, URZ, URZ ;  /* 0x0000003f0d127290 */ /* 0x000fe4000fffe13f */
[----:B------:R-:W-:-:S02]  /*7000*/  USHF.R.U32.HI UR15, URZ, UR15, UR8 ;  /* 0x0000000f3f0f7299 */ /* 0x000fc40008011608 */
[----:B------:R-:W-:Y:S01]  /*7010*/  UIMAD UR19, UR12, UR9, UR7 ;  /* 0x000000090c1372a4 */ /* 0x000fe2000f8e0207 */
[----:B------:R-:W-:-:S05]  /*7020*/  UMOV UR14, UR17 ;  /* 0x00000011000e7c82 */ /* 0x000fca0008000000 */
[----:B------:R-:W-:Y:S06]  /*7030*/  @!P0 BRA `(.L_x_160) ;  /* 0x0000000000288947 */ /* 0x000fec0003800000 */
        /* <DEDUP_REMOVED lines=10> */
.L_x_160:
        /* <DEDUP_REMOVED lines=9> */
[----:B------:R-:W-:Y:S01]  /*7170*/  UIMAD UR5, UR7, UR21, UR17 ;  /* 0x00000015070572a4 */ /* 0x000fe2000f8e0211 */
[----:B------:R-:W-:Y:S02]  /*7180*/  ULDC UR8, c[0x0][0x600] ;  /* 0x0001800000087ab9 */ /* 0x000fe40000000800 */
[----:B------:R-:W-:Y:S01]  /*7190*/  ULDC UR7, c[0x0][0x610] ;  /* 0x0001840000077ab9 */ /* 0x000fe20000000800 */
[----:B------:R-:W-:Y:S02]  /*71a0*/  UIMAD UR5, UR5, UR8, UR10 ;  /* 0x00000008050572a4 */ /* 0x000fe4000f8e020a */
[----:B------:R-:W-:-:S04]  /*71b0*/  UIMAD UR4, UR4, UR7, UR19 ;  /* 0x00000007040472a4 */ /* 0x000fc8000f8e0213 */
[----:B------:R-:W-:Y:S02]  /*71c0*/  USEL UR7, UR5, UR4, !UP0 ;  /* 0x0000000405077287 */ /* 0x000fe4000c000000 */
[----:B------:R-:W-:-:S04]  /*71d0*/  USEL UR4, UR4, UR5, !UP0 ;  /* 0x0000000504047287 */ /* 0x000fc8000c000000 */
[----:B------:R-:W-:Y:S02]  /*71e0*/  IMAD.U32 R2, RZ, RZ, UR7 ;  /* 0x00000007ff027e24 */ /* 0x000fe4000f8e00ff */
[----:B------:R-:W-:-:S07]  /*71f0*/  IMAD.U32 R18, RZ, RZ, UR4 ;  /* 0x00000004ff127e24 */ /* 0x000fce000f8e00ff */
.L_x_158:
[----:B------:R-:W-:Y:S01]  /*7200*/  ULEA UR5, UR38, UR44, 0x1 ;  /* 0x0000002c26057291 */ /* 0x000fe2000f8e083f */
[----:B------:R-:W-:Y:S01]  /*7210*/  LOP3.LUT P0, RZ, R0, 0xff, RZ, 0xc0, !PT ;  /* 0x000000ff00ff7812 */ /* 0x000fe2000780c0ff */
[----:B------:R-:W-:Y:S01]  /*7220*/  ULOP3.LUT UR44, UR44, 0x1, URZ, 0xc0, !UPT ;  /* 0x000000012c2c7892 */ /* 0x000fe2000f8ec03f */
[----:B------:R-:W-:Y:S01]  /*7230*/  LOP3.LUT R98, R98, 0x1, RZ, 0x3c, !PT ;  /* 0x0000000162627812 */ /* 0x000fe200078e3cff */
[----:B------:R-:W-:Y:S02]  /*7240*/  USHF.R.U32.HI UR4, URZ, 0x1, UR5 ;  /* 0x000000013f047899 */ /* 0x000fe40008011605 */
[----:B------:R-:W-:Y:S02]  /*7250*/  UISETP.GT.U32.AND UP0, UPT, UR5, 0x1, UPT ;  /* 0x000000010500788c */ /* 0x000fe4000bf04070 */
[----:B------:R-:W-:Y:S02]  /*7260*/  ULOP3.LUT UR4, UR4, 0x1, URZ, 0xc0, !UPT ;  /* 0x0000000104047892 */ /* 0x000fe4000f8ec03f */
[----:B------:R-:W-:-:S02]  /*7270*/  UISETP.LT.U32.AND UP0, UPT, UR41, 0xff, UP0 ;  /* 0x000000ff2900788c */ /* 0x000fc40008701070 */
[----:B------:R-:W-:Y:S02]  /*7280*/  UISETP.NE.U32.AND UP1, UPT, UR4, 0x1, UPT ;  /* 0x000000010400788c */ /* 0x000fe4000bf25070 */
[----:B------:R-:W-:Y:S02]  /*7290*/  USEL UR5, URZ, 0x1, !UP0 ;  /* 0x000000013f057887 */ /* 0x000fe4000c000000 */
[----:B------:R-:W-:-:S04]  /*72a0*/  UISETP.GT.U32.AND UP1, UPT, UR41, 0xfe, !UP1 ;  /* 0x000000fe2900788c */ /* 0x000fc8000cf24070 */
[----:B------:R-:W-:-:S04]  /*72b0*/  USEL UR4, URZ, 0x1, !UP1 ;  /* 0x000000013f047887 */ /* 0x000fc8000c800000 */
[----:B------:R-:W-:Y:S01]  /*72c0*/  ULOP3.LUT UR48, UR4, UR48, UR5, 0x96, !UPT ;  /* 0x0000003004307292 */ /* 0x000fe2000f8e9605 */
[----:B------:R-:W-:Y:S11]  /*72d0*/  @P0 BRA `(.L_x_161) ;  /* 0xffffffa000c40947 */ /* 0x000ff6000383ffff */
[----:B------:R-:W-:Y:S05]  /*72e0*/  EXIT ;  /* 0x000000000000794d */ /* 0x000fea0003800000 */
.L_x_12:
[----:B------:R-:W-:-:S08]  /*72f0*/  ISETP.NE.AND P0, PT, RZ, UR8, PT ;  /* 0x00000008ff007c0c */ /* 0x000fd0000bf05270 */
[----:B-----5:R-:W0:-:S00]  /*7300*/  USETMAXREG.DEALLOC.CTAPOOL 0x28 ;  /* 0x00000028000079c8 */ /* 0x020e0000080e0500 */
[----:B------:R-:W-:Y:S05]  /*7310*/  @P0 EXIT ;  /* 0x000000000000094d */ /* 0x000fea0003800000 */
[----:B0-----:R-:W-:Y:S01]  /*7320*/  LOP3.LUT P0, RZ, R0, 0xff, RZ, 0xc0, !PT ;  /* 0x000000ff00ff7812 */ /* 0x001fe2000780c0ff */
[----:B------:R-:W-:Y:S02]  /*7330*/  IMAD.MOV.U32 R8, RZ, RZ, 0x1 ;  /* 0x00000001ff087424 */ /* 0x000fe400078e00ff */
[----:B------:R-:W-:-:S10]  /*7340*/  IMAD.MOV.U32 R0, RZ, RZ, RZ ;  /* 0x000000ffff007224 */ /* 0x000fd400078e00ff */
[----:B------:R-:W-:Y:S05]  /*7350*/  @!P0 BRA `(.L_x_162) ;  /* 0x0000000c00a08947 */ /* 0x000fea0003800000 */
[----:B------:R-:W-:Y:S01]  /*7360*/  LOP3.LUT P0, RZ, R4, 0x1f, RZ, 0xc0, !PT ;  /* 0x0000001f04ff7812 */ /* 0x000fe2000780c0ff */
[----:B------:R-:W-:Y:S01]  /*7370*/  ULDC UR21, c[0x0][0x658] ;  /* 0x0001960000157ab9 */ /* 0x000fe20000000800 */
[----:B------:R-:W-:Y:S01]  /*7380*/  UMOV UR4, 0xffffffff ;  /* 0xffffffff00047882 */ /* 0x000fe20000000000 */
[----:B------:R-:W-:Y:S01]  /*7390*/  BSSY B0, `(.L_x_162) ;  /* 0x00000e4000007945 */ /* 0x000fe20003800000 */
[----:B------:R-:W-:Y:S01]  /*73a0*/  USHF.L.U32 UR4, UR4, UR21, URZ ;  /* 0x0000001504047299 */ /* 0x000fe2000800063f */
[C---:B------:R-:W-:Y:S01]  /*73b0*/  ISETP.NE.AND P3, PT, R3.reuse, RZ, PT ;  /* 0x000000ff0300720c */ /* 0x040fe20003f65270 */
[----:B------:R-:W-:Y:S01]  /*73c0*/  IMAD.MOV.U32 R9, RZ, RZ, 0x1 ;  /* 0x00000001ff097424 */ /* 0x000fe200078e00ff */
[----:B------:R-:W-:Y:S01]  /*73d0*/  ISETP.NE.OR P0, PT, R3, RZ, !P0 ;  /* 0x000000ff0300720c */ /* 0x000fe20004705670 */
[----:B------:R-:W-:Y:S01]  /*73e0*/  IMAD.MOV.U32 R8, RZ, RZ, 0x1 ;  /* 0x00000001ff087424 */ /* 0x000fe200078e00ff */
[----:B------:R-:W-:Y:S01]  /*73f0*/  ULDC UR13, c[0x0][0x600] ;  /* 0x00018000000d7ab9 */ /* 0x000fe20000000800 */
[----:B------:R-:W-:Y:S01]  /*7400*/  IMAD.MOV.U32 R0, RZ, RZ, RZ ;  /* 0x000000ffff007224 */ /* 0x000fe200078e00ff */
[----:B------:R-:W-:Y:S01]  /*7410*/  UMOV UR5, 0x1 ;  /* 0x0000000100057882 */ /* 0x000fe20000000000 */
[----:B------:R-:W-:-:S02]  /*7420*/  UIADD3 UR23, UR38, 0x1, URZ ;  /* 0x0000000126177890 */ /* 0x000fc4000fffe03f */
[----:B------:R-:W-:Y:S02]  /*7430*/  ULOP3.LUT UR29, UR39, 0x2, URZ, 0xfc, !UPT ;  /* 0x00000002271d7892 */ /* 0x000fe4000f8efc3f */
[----:B------:R-:W-:Y:S02]  /*7440*/  UIADD3 UR13, UR13, -0x1, URZ ;  /* 0xffffffff0d0d7890 */ /* 0x000fe4000fffe03f */
[----:B------:R-:W-:Y:S02]  /*7450*/  USHF.L.U32 UR21, UR5, UR21, URZ ;  /* 0x0000001505157299 */ /* 0x000fe4000800063f */
[----:B------:R-:W-:Y:S01]  /*7460*/  ULOP3.LUT UR22, URZ, UR4, URZ, 0x33, !UPT ;  /* 0x000000043f167292 */ /* 0x000fe2000f8e333f */
[----:B------:R-:W-:-:S11]  /*7470*/  ULDC.64 UR14, c[0x0][0x198] ;  /* 0x00006600000e7ab9 */ /* 0x000fd60000000a00 */
.L_x_174:
[----:B------:R-:W-:-:S03]  /*7480*/  UMOV UR4, 0xffffffff ;  /* 0xffffffff00047882 */ /* 0x000fc60000000000 */
[----:B------:R-:W-:Y:S05]  /*7490*/  BRA.DIV UR4, `(.L_x_163) ;  /* 0x0000001204207947 */ /* 0x000fea000b800000 */
[----:B------:R-:W-:-:S13]  /*74a0*/  ELECT P6, URZ, PT ;  /* 0x00000000003f782f */ /* 0x000fda00038c0000 */
.L_x_185:
[----:B------:R-:W0:Y:S01]  /*74b0*/  LDC R3, c[0x0][0x28c] ;  /* 0x0000a300ff037b82 */ /* 0x000e220000000800 */
[----:B------:R-:W-:Y:S01]  /*74c0*/  BSSY B1, `(.L_x_164) ;  /* 0x000005b000017945 */ /* 0x000fe20003800000 */
[----:B0-----:R-:W-:-:S13]  /*74d0*/  ISETP.LT.OR P6, PT, R3, 0x1, !P6 ;  /* 0x000000010300780c */ /* 0x001fda00077c1670 */
[----:B------:R-:W-:Y:S05]  /*74e0*/  @P6 BRA `(.L_x_165) ;  /* 0x0000000400606947 */ /* 0x000fea0003800000 */
[----:B------:R-:W-:Y:S02]  /*74f0*/  IMAD.SHL.U32 R6, R2, 0x80, RZ ;  /* 0x0000008002067824 */ /* 0x000fe400078e00ff */
[----:B------:R-:W-:Y:S02]  /*7500*/  IMAD.SHL.U32 R18, R18, 0x40, RZ ;  /* 0x0000004012127824 */ /* 0x000fe400078e00ff */
[----:B------:R-:W-:Y:S02]  /*7510*/  IMAD.MOV.U32 R11, RZ, RZ, RZ ;  /* 0x000000ffff0b7224 */ /* 0x000fe400078e00ff */
[----:B------:R-:W-:Y:S02]  /*7520*/  IMAD.U32 R12, RZ, RZ, UR23 ;  /* 0x00000017ff0c7e24 */ /* 0x000fe4000f8e00ff */
[----:B------:R-:W-:Y:S02]  /*7530*/  IMAD.MOV.U32 R2, RZ, RZ, R8 ;  /* 0x000000ffff027224 */ /* 0x000fe400078e0008 */
[----:B------:R-:W-:-:S07]  /*7540*/  IMAD.MOV.U32 R3, RZ, RZ, R0 ;  /* 0x000000ffff037224 */ /* 0x000fce00078e0000 */
.L_x_169:
[----:B------:R-:W0:Y:S01]  /*7550*/  S2R R5, SR_CgaCtaId ;  /* 0x0000000000057919 */ /* 0x000e220000008800 */
[----:B-1----:R-:W-:-:S04]  /*7560*/  MOV R4, 0x400 ;  /* 0x0000040000047802 */ /* 0x002fc80000000f00 */
[----:B0-----:R-:W-:Y:S02]  /*7570*/  LEA R10, R5, R4, 0x18 ;  /* 0x00000004050a7211 */ /* 0x001fe400078ec0ff */
[----:B------:R-:W-:Y:S01]  /*7580*/  SHF.L.U32 R4, R2, 0x1f, RZ ;  /* 0x0000001f02047819 */ /* 0x000fe200000006ff */
[----:B------:R-:W0:Y:S02]  /*7590*/  @!P3 LDC R5, c[0x0][0x500] ;  /* 0x00014000ff05bb82 */ /* 0x000e240000000800 */
[----:B------:R-:W-:-:S04]  /*75a0*/  IMAD R7, R3, 0x8, R10 ;  /* 0x0000000803077824 */ /* 0x000fc800078e020a */
[----:B------:R-:W1:Y:S02]  /*75b0*/  SYNCS.PHASECHK.TRANS64.TRYWAIT P1, [R7+URZ+0x10], R4 ;  /* 0x00001004070075a7 */ /* 0x000e64000802017f */
[----:B-1----:R-:W-:Y:S05]  /*75c0*/  @!P1 BRA `(.L_x_166) ;  /* 0x0000000c00f49947 */ /* 0x002fea0003800000 */
.L_x_186:
[----:B------:R-:W-:Y:S01]  /*75d0*/  UPRMT UR4, UR29, 0x9910, URZ ;  /* 0x000099101d047896 */ /* 0x000fe2000800003f */
[----:B0-----:R0:W-:Y:S03]  /*75e0*/  @!P3 SYNCS.ARRIVE.TRANS64 RZ, [R7+URZ], R5 ;  /* 0x0000000507ffb9a7 */ /* 0x0011e6000800003f */
[----:B------:R-:W-:-:S06]  /*75f0*/  UISETP.NE.AND UP0, UPT, UR4, 0x2, UPT ;  /* 0x000000020400788c */ /* 0x000fcc000bf05270 */
[----:B------:R-:W-:-:S13]  /*7600*/  PLOP3.LUT P1, PT, PT, PT, UP0, 0x80, 0x0 ;  /* 0x000000000000781c */ /* 0x000fda0003f2f008 */
[----:B0-----:R-:W-:Y:S05]  /*7610*/  @P1 BRA `(.L_x_167) ;  /* 0x0000000000041947 */ /* 0x001fea0003800000 */
[----:B------:R-:W-:Y:S01]  /*7620*/  BPT.TRAP 0x1 ;  /* 0x000000040000795c */ /* 0x000fe20000300000 */
.L_x_167:
[----:B------:R-:W-:Y:S05]  /*7630*/  @P0 BRA `(.L_x_168) ;  /* 0x0000000000040947 */ /* 0x000fea0003800000 */
[----:B------:R-:W-:Y:S01]  /*7640*/  BPT.TRAP 0x1 ;  /* 0x000000040000795c */ /* 0x000fe20000300000 */
.L_x_168:
[----:B------:R-:W-:Y:S01]  /*7650*/  R2UR UR56, R10 ;  /* 0x000000000a3872ca */ /* 0x000fe200000e0000 */
[----:B------:R-:W-:Y:S01]  /*7660*/  IMAD R10, R3, 0x8000, R10 ;  /* 0x00008000030a7824 */ /* 0x000fe200078e020a */
[----:B------:R-:W-:Y:S01]  /*7670*/  R2UR UR10, R11 ;  /* 0x000000000b0a72ca */ /* 0x000fe200000e0000 */
[----:B------:R-:W-:Y:S01]  /*7680*/  UIADD3 UR30, UP0, UR14, 0xf0, URZ ;  /* 0x000000f00e1e7890 */ /* 0x000fe2000ff1e03f */
[----:B------:R-:W-:Y:S01]  /*7690*/  R2UR UR16, R3 ;  /* 0x00000000031072ca */ /* 0x000fe200000e0000 */
[----:B------:R-:W-:Y:S01]  /*76a0*/  VIADD R12, R12, 0xffffffff ;  /* 0xffffffff0c0c7836 */ /* 0x000fe20000000000 */
[----:B------:R-:W-:Y:S01]  /*76b0*/  R2UR UR32, R10 ;  /* 0x000000000a2072ca */ /* 0x000fe200000e0000 */
[----:B------:R-:W-:Y:S01]  /*76c0*/  UIADD3.X UR31, URZ, UR15, URZ, UP0, !UPT ;  /* 0x0000000f3f1f7290 */ /* 0x000fe200087fe43f */
[----:B------:R-:W-:Y:S01]  /*76d0*/  R2UR UR9, R7 ;  /* 0x00000000070972ca */ /* 0x000fe200000e0000 */
[----:B------:R-:W-:Y:S01]  /*76e0*/  UIADD3 UR6, UP1, UR14, 0x1f0, URZ ;  /* 0x000001f00e067890 */ /* 0x000fe2000ff3e03f */
[----:B------:R-:W-:Y:S01]  /*76f0*/  R2UR UR11, R18 ;  /* 0x00000000120b72ca */ /* 0x000fe200000e0000 */
[----:B------:R-:W-:Y:S01]  /*7700*/  UMOV UR4, 0x0 ;  /* 0x0000000000047882 */ /* 0x000fe20000000000 */
[----:B------:R-:W-:Y:S01]  /*7710*/  R2UR UR12, R19 ;  /* 0x00000000130c72ca */ /* 0x000fe200000e0000 */
[----:B------:R-:W-:Y:S01]  /*7720*/  UIADD3 UR56, UR56, 0x10100, URZ ;  /* 0x0001010038387890 */ /* 0x000fe2000fffe03f */
[----:B------:R-:W-:Y:S01]  /*7730*/  R2UR UR59, R6 ;  /* 0x00000000063b72ca */ /* 0x000fe200000e0000 */
[----:B------:R-:W-:Y:S01]  /*7740*/  UIADD3 UR50, UR10, 0x20, URZ ;  /* 0x000000200a327890 */ /* 0x000fe2000fffe03f */
[----:B------:R-:W-:Y:S01]  /*7750*/  ISETP.GT.AND P2, PT, R12, 0x1, PT ;  /* 0x000000010c00780c */ /* 0x000fe20003f44270 */
[----:B------:R-:W-:Y:S01]  /*7760*/  ULEA UR56, UR16, UR56, 0x10 ;  /* 0x0000003810387291 */ /* 0x000fe2000f8e803f */
[----:B------:R-:W-:Y:S01]  /*7770*/  VIADD R3, R3, 0x1 ;  /* 0x0000000103037836 */ /* 0x000fe20000000000 */
[----:B------:R-:W-:Y:S01]  /*7780*/  UIADD3 UR8, UR32, 0x100, URZ ;  /* 0x0000010020087890 */ /* 0x000fe2000fffe03f */
[----:B------:R-:W-:Y:S01]  /*7790*/  VIADD R11, R11, 0x80 ;  /* 0x000000800b0b7836 */ /* 0x000fe20000000000 */
[----:B------:R-:W-:-:S02]  /*77a0*/  UIADD3 UR48, UR32, 0x2100, URZ ;  /* 0x0000210020307890 */ /* 0x000fc4000fffe03f */
[----:B------:R-:W-:Y:S01]  /*77b0*/  UIADD3 UR42, UR10, 0x40, URZ ;  /* 0x000000400a2a7890 */ /* 0x000fe2000fffe03f */
[C---:B------:R-:W-:Y:S01]  /*77c0*/  ISETP.NE.AND P1, PT, R3.reuse, 0x2, PT ;  /* 0x000000020300780c */ /* 0x040fe20003f25270 */
[----:B------:R-:W-:Y:S02]  /*77d0*/  UIADD3 UR40, UR32, 0x4100, URZ ;  /* 0x0000410020287890 */ /* 0x000fe4000fffe03f */
[----:B------:R-:W-:Y:S01]  /*77e0*/  UIADD3 UR34, UR10, 0x60, URZ ;  /* 0x000000600a227890 */ /* 0x000fe2000fffe03f */
[----:B------:R-:W-:Y:S01]  /*77f0*/  SEL R5, RZ, 0x1, P1 ;  /* 0x00000001ff057807 */ /* 0x000fe20000800000 */
[----:B------:R-:W-:Y:S01]  /*7800*/  UIADD3 UR32, UR32, 0x6100, URZ ;  /* 0x0000610020207890 */ /* 0x000fe2000fffe03f */
[----:B------:R-:W-:Y:S01]  /*7810*/  SEL R3, R3, RZ, P1 ;  /* 0x000000ff03037207 */ /* 0x000fe20000800000 */
[----:B------:R-:W-:Y:S01]  /*7820*/  UMOV UR5, 0x10000000 ;  /* 0x1000000000057882 */ /* 0x000fe20000000000 */
[----:B------:R-:W-:Y:S01]  /*7830*/  UIADD3.X UR7, URZ, UR15, URZ, UP1, !UPT ;  /* 0x0000000f3f077290 */ /* 0x000fe20008ffe43f */
[----:B------:R0:W-:Y:S01]  /*7840*/  UTMALDG.3D [UR8], [UR30], desc[UR4] ;  /* 0x000004081e0075b4 */ /* 0x0001e20008011000 */
[----:B------:R-:W-:Y:S01]  /*7850*/  UIADD3 UR24, UR56, 0x4000, URZ ;  /* 0x0000400038187890 */ /* 0x000fe2000fffe03f */
[----:B------:R-:W-:Y:S01]  /*7860*/  LOP3.LUT R2, R2, R5, RZ, 0x3c, !PT ;  /* 0x0000000502027212 */ /* 0x000fe200078e3cff */
[----:B------:R-:W-:Y:S01]  /*7870*/  UIADD3 UR16, UR56, 0x8000, URZ ;  /* 0x0000800038107890 */ /* 0x000fe2000fffe03f */
[----:B------:R-:W-:Y:S01]  /*7880*/  UMOV UR49, UR9 ;  /* 0x0000000900317c82 */ /* 0x000fe20008000000 */
        /* <DEDUP_REMOVED lines=8> */
[----:B------:R2:W-:Y:S01]  /*7910*/  UTMALDG.3D [UR48], [UR30], desc[UR4] ;  /* 0x000004301e0075b4 */ /* 0x0005e20008011000 */
        /* <DEDUP_REMOVED lines=9> */
[----:B0-----:R-:W-:Y:S01]  /*79b0*/  UIADD3 UR8, UR56, 0xc000, URZ ;  /* 0x0000c00038087890 */ /* 0x001fe2000fffe03f */
[----:B------:R-:W-:Y:S01]  /*79c0*/  UMOV UR19, UR59 ;  /* 0x0000003b00137c82 */ /* 0x000fe20008000000 */
[----:B------:R-:W-:Y:S01]  /*79d0*/  UMOV UR20, UR12 ;  /* 0x0000000c00147c82 */ /* 0x000fe20008000000 */
[----:B------:R-:W-:Y:S01]  /*79e0*/  UMOV UR18, UR42 ;  /* 0x0000002a00127c82 */ /* 0x000fe20008000000 */
[----:B------:R-:W-:Y:S01]  /*79f0*/  UMOV UR11, UR59 ;  /* 0x0000003b000b7c82 */ /* 0x000fe20008000000 */
[----:B------:R2:W-:Y:S01]  /*7a00*/  UTMALDG.3D [UR32], [UR30], desc[UR4] ;  /* 0x000004201e0075b4 */ /* 0x0005e20008011000 */
[----:B------:R-:W-:Y:S01]  /*7a10*/  UMOV UR10, UR34 ;  /* 0x00000022000a7c82 */ /* 0x000fe20008000000 */
[----:B------:R2:W-:Y:S01]  /*7a20*/  UTMALDG.3D [UR56], [UR6], desc[UR4] ;  /* 0x00000438060075b4 */ /* 0x0005e20008011000 */
[----:B------:R2:W-:Y:S01]  /*7a30*/  UTMALDG.3D [UR24], [UR6], desc[UR4] ;  /* 0x00000418060075b4 */ /* 0x0005e20008011000 */
[----:B------:R2:W-:Y:S01]  /*7a40*/  UTMALDG.3D [UR16], [UR6], desc[UR4] ;  /* 0x00000410060075b4 */ /* 0x0005e20008011000 */
[----:B------:R2:W-:Y:S02]  /*7a50*/  UTMALDG.3D [UR8], [UR6], desc[UR4] ;  /* 0x00000408060075b4 */ /* 0x0005e40008011000 */
[----:B--2---:R-:W-:Y:S05]  /*7a60*/  @P2 BRA `(.L_x_169) ;  /* 0xfffffff800b82947 */ /* 0x004fea000383ffff */
.L_x_165:
[----:B------:R-:W-:Y:S05]  /*7a70*/  BSYNC B1 ;  /* 0x0000000000017941 */ /* 0x000fea0003800000 */
.L_x_164:
[----:B------:R-:W-:Y:S01]  /*7a80*/  LOP3.LUT P4, RZ, R9, 0xff, RZ, 0xc0, !PT ;  /* 0x000000ff09ff7812 */ /* 0x000fe2000788c0ff */
[----:B------:R-:W-:Y:S01]  /*7a90*/  VIADD R0, R0, UR38 ;  /* 0x0000002600007c36 */ /* 0x000fe20008000000 */
[----:B------:R-:W-:Y:S01]  /*7aa0*/  ULDC.64 UR4, c[0x0][0x650] ;  /* 0x0001940000047ab9 */ /* 0x000fe20000000a00 */
[----:B------:R-:W-:Y:S01]  /*7ab0*/  BSSY B1, `(.L_x_170) ;  /* 0x000006f000017945 */ /* 0x000fe20003800000 */
[----:B------:R-:W-:Y:S01]  /*7ac0*/  IMAD.MOV.U32 R18, RZ, RZ, -0x1 ;  /* 0xffffffffff127424 */ /* 0x000fe200078e00ff */
[----:B------:R-:W-:Y:S01]  /*7ad0*/  PRMT R9, RZ, 0x7610, R9 ;  /* 0x00007610ff097816 */ /* 0x000fe20000000009 */
[----:B------:R-:W-:Y:S01]  /*7ae0*/  IMAD.MOV.U32 R19, RZ, RZ, -0x1 ;  /* 0xffffffffff137424 */ /* 0x000fe200078e00ff */
[C---:B------:R-:W-:Y:S02]  /*7af0*/  ISETP.GT.U32.AND P1, PT, R0.reuse, 0x1, PT ;  /* 0x000000010000780c */ /* 0x040fe40003f24070 */
[----:B------:R-:W-:Y:S02]  /*7b00*/  SHF.R.U32.HI R2, RZ, 0x1, R0 ;  /* 0x00000001ff027819 */ /* 0x000fe40000011600 */
[----:B------:R-:W-:-:S02]  /*7b10*/  LOP3.LUT R0, R0, 0x1, RZ, 0xc0, !PT ;  /* 0x0000000100007812 */ /* 0x000fc400078ec0ff */
[----:B-1----:R-:W0:Y:S01]  /*7b20*/  @P4 S2R R4, SR_CgaCtaId ;  /* 0x0000000000044919 */ /* 0x002e220000008800 */
[----:B------:R-:W-:Y:S02]  /*7b30*/  @P4 MOV R3, 0x400 ;  /* 0x0000040000034802 */ /* 0x000fe40000000f00 */
[----:B------:R-:W-:-:S04]  /*7b40*/  LOP3.LUT R2, R2, 0x1, RZ, 0xc0, !PT ;  /* 0x0000000102027812 */ /* 0x000fc800078ec0ff */
[----:B------:R-:W-:Y:S02]  /*7b50*/  ISETP.NE.U32.AND P2, PT, R2, 0x1, PT ;  /* 0x000000010200780c */ /* 0x000fe40003f45070 */
[----:B0-----:R-:W-:Y:S01]  /*7b60*/  @P4 LEA R3, R4, R3, 0x18 ;  /* 0x0000000304034211 */ /* 0x001fe200078ec0ff */
[----:B------:R-:W-:-:S03]  /*7b70*/  IMAD.U32 R4, RZ, RZ, UR38 ;  /* 0x00000026ff047e24 */ /* 0x000fc6000f8e00ff */
[----:B------:R0:W-:Y:S01]  /*7b80*/  @P4 SYNCS.ARRIVE.TRANS64.A1T0 RZ, [R3+URZ+0x58], RZ ;  /* 0x000058ff03ff49a7 */ /* 0x0001e2000810003f */
[----:B------:R-:W-:Y:S02]  /*7b90*/  IADD3 R16, P4, R16, UR54, RZ ;  /* 0x0000003610107c10 */ /* 0x000fe4000ff9e0ff */
[----:B------:R-:W-:Y:S02]  /*7ba0*/  ISETP.LT.U32.AND P1, PT, R4, 0x2, P1 ;  /* 0x000000020400780c */ /* 0x000fe40000f21070 */
[----:B------:R-:W-:Y:S02]  /*7bb0*/  IADD3.X R17, R17, UR37, RZ, P4, !PT ;  /* 0x0000002511117c10 */ /* 0x000fe4000a7fe4ff */
[----:B------:R-:W-:Y:S02]  /*7bc0*/  ISETP.GE.U32.AND P4, PT, R16, UR4, PT ;  /* 0x0000000410007c0c */ /* 0x000fe4000bf86070 */
[----:B0-----:R-:W-:Y:S02]  /*7bd0*/  SEL R3, RZ, 0x1, !P1 ;  /* 0x00000001ff037807 */ /* 0x001fe40004800000 */
[----:B------:R-:W-:-:S02]  /*7be0*/  ISETP.GE.U32.AND.EX P1, PT, R17, UR5, PT, P4 ;  /* 0x0000000511007c0c */ /* 0x000fc4000bf26140 */
[----:B------:R-:W-:-:S04]  /*7bf0*/  ISETP.GT.U32.AND P2, PT, R4, 0x1, !P2 ;  /* 0x000000010400780c */ /* 0x000fc80005744070 */
[----:B------:R-:W-:-:S04]  /*7c00*/  SEL R2, RZ, 0x1, !P2 ;  /* 0x00000001ff027807 */ /* 0x000fc80005000000 */
[--C-:B------:R-:W-:Y:S01]  /*7c10*/  LOP3.LUT R8, R2, R8, R3.reuse, 0x96, !PT ;  /* 0x0000000802087212 */ /* 0x100fe200078e9603 */
[----:B------:R-:W-:Y:S01]  /*7c20*/  IMAD.MOV.U32 R2, RZ, RZ, -0x1 ;  /* 0xffffffffff027424 */ /* 0x000fe200078e00ff */
[----:B------:R-:W-:Y:S01]  /*7c30*/  PRMT R3, RZ, 0x7610, R3 ;  /* 0x00007610ff037816 */ /* 0x000fe20000000003 */
[----:B------:R-:W-:Y:S06]  /*7c40*/  @P1 BRA `(.L_x_171) ;  /* 0x0000000400541947 */ /* 0x000fec0003800000 */
[----:B------:R-:W0:Y:S01]  /*7c50*/  S2UR UR4, SR_CTAID.X ;  /* 0x00000000000479c3 */ /* 0x000e220000002500 */
[----:B------:R-:W-:Y:S01]  /*7c60*/  ULDC.64 UR6, c[0x0][0x628] ;  /* 0x00018a0000067ab9 */ /* 0x000fe20000000a00 */
[----:B------:R-:W-:Y:S01]  /*7c70*/  ULDC UR5, c[0x0][0x150] ;  /* 0x0000540000057ab9 */ /* 0x000fe20000000800 */
[----:B------:R-:W-:Y:S01]  /*7c80*/  ISETP.NE.U32.AND P1, PT, RZ, UR6, PT ;  /* 0x00000006ff007c0c */ /* 0x000fe2000bf25070 */
[----:B------:R-:W-:Y:S01]  /*7c90*/  ULDC UR8, c[0x0][0x630] ;  /* 0x00018c0000087ab9 */ /* 0x000fe20000000800 */
[----:B------:R-:W-:Y:S01]  /*7ca0*/  ULDC UR10, c[0x0][0x154] ;  /* 0x00005500000a7ab9 */ /* 0x000fe20000000800 */
[----:B------:R-:W-:Y:S01]  /*7cb0*/  IMAD.MOV.U32 R2, RZ, RZ, R16 ;  /* 0x000000ffff027224 */ /* 0x000fe200078e0010 */
[----:B------:R-:W-:Y:S01]  /*7cc0*/  ISETP.NE.AND.EX P1, PT, RZ, UR7, PT, P1 ;  /* 0x00000007ff007c0c */ /* 0x000fe2000bf25310 */
[----:B------:R-:W1:Y:S01]  /*7cd0*/  S2UR UR9, SR_CTAID.Y ;  /* 0x00000000000979c3 */ /* 0x000e620000002600 */
[----:B0-----:R-:W-:-:S05]  /*7ce0*/  I2FP.F32.U32 R3, UR4 ;  /* 0x0000000400037c45 */ /* 0x001fca0008201000 */
[----:B------:R-:W-:Y:S01]  /*7cf0*/  FMUL R10, R3, UR5 ;  /* 0x00000005030a7c20 */ /* 0x000fe20008400000 */
[----:B------:R-:W-:-:S05]  /*7d00*/  IMAD.MOV.U32 R3, RZ, RZ, R17 ;  /* 0x000000ffff037224 */ /* 0x000fca00078e0011 */
[----:B------:R-:W-:Y:S05]  /*7d10*/  @!P1 BRA `(.L_x_172) ;  /* 0x0000000000289947 */ /* 0x000fea0003800000 */
[----:B------:R-:W-:Y:S02]  /*7d20*/  ULDC UR5, c[0x0][0x634] ;  /* 0x00018d0000057ab9 */ /* 0x000fe40000000800 */
[----:B------:R-:W-:-:S05]  /*7d30*/  IADD3 R7, P1, R16, UR5, RZ ;  /* 0x0000000510077c10 */ /* 0x000fca000ff3e0ff */
[----:B------:R-:W-:-:S04]  /*7d40*/  IMAD.X R11, RZ, RZ, R17, P1 ;  /* 0x000000ffff0b7224 */ /* 0x000fc800008e0611 */
[----:B------:R-:W-:-:S04]  /*7d50*/  IMAD.WIDE.U32 R4, R11, UR6, RZ ;  /* 0x000000060b047c25 */ /* 0x000fc8000f8e00ff */
[----:B------:R-:W-:-:S04]  /*7d60*/  IMAD.WIDE.U32 R4, P1, R7, UR7, R4 ;  /* 0x0000000707047c25 */ /* 0x000fc8000f820004 */
[----:B------:R-:W-:-:S04]  /*7d70*/  IMAD.WIDE.U32 R6, R7, UR6, RZ ;  /* 0x0000000607067c25 */ /* 0x000fc8000f8e00ff */
[----:B------:R-:W-:Y:S01]  /*7d80*/  IMAD.X R3, RZ, RZ, RZ, P1 ;  /* 0x000000ffff037224 */ /* 0x000fe200008e06ff */
[----:B------:R-:W-:Y:S01]  /*7d90*/  IADD3 RZ, P1, R7, R4, RZ ;  /* 0x0000000407ff7210 */ /* 0x000fe20007f3e0ff */
[----:B------:R-:W-:-:S04]  /*7da0*/  IMAD.MOV.U32 R2, RZ, RZ, R5 ;  /* 0x000000ffff027224 */ /* 0x000fc800078e0005 */
[----:B------:R-:W-:-:S08]  /*7db0*/  IMAD.WIDE.U32.X R2, R11, UR7, R2, P1 ;  /* 0x000000070b027c25 */ /* 0x000fd000088e0402 */
.L_x_172:
[--C-:B------:R-:W-:Y:S01]  /*7dc0*/  SHF.R.U64 R19, R2, UR8, R3.reuse ;  /* 0x0000000802137c19 */ /* 0x100fe20008001203 */
[----:B------:R-:W0:Y:S01]  /*7dd0*/  F2I.U32.TRUNC.NTZ R10, R10 ;  /* 0x0000000a000a7305 */ /* 0x000e22000020f000 */
[----:B------:R-:W-:Y:S01]  /*7de0*/  SHF.R.U32.HI R2, RZ, UR8, R3 ;  /* 0x00000008ff027c19 */ /* 0x000fe20008011603 */
[----:B------:R-:W-:Y:S01]  /*7df0*/  ULDC.64 UR6, c[0x0][0x620] ;  /* 0x0001880000067ab9 */ /* 0x000fe20000000a00 */
[----:B------:R-:W-:Y:S01]  /*7e00*/  IADD3 R5, P1, RZ, -R19, RZ ;  /* 0x80000013ff057210 */ /* 0x000fe20007f3e0ff */
[----:B------:R-:W2:Y:S01]  /*7e10*/  LDC R15, c[0x0][0x610] ;  /* 0x00018400ff0f7b82 */ /* 0x000ea20000000800 */
[----:B-1----:R-:W-:Y:S01]  /*7e20*/  I2FP.F32.U32 R4, UR9 ;  /* 0x0000000900047c45 */ /* 0x002fe20008201000 */
[----:B------:R-:W-:Y:S01]  /*7e30*/  ULDC UR8, c[0x0][0x658] ;  /* 0x0001960000087ab9 */ /* 0x000fe20000000800 */
[----:B------:R-:W-:Y:S01]  /*7e40*/  ULDC UR12, c[0x0][0x648] ;  /* 0x00019200000c7ab9 */ /* 0x000fe20000000800 */
[----:B------:R-:W-:Y:S02]  /*7e50*/  IMAD.X R2, RZ, RZ, ~R2, P1 ;  /* 0x000000ffff027224 */ /* 0x000fe400008e0e02 */
[----:B------:R-:W-:Y:S01]  /*7e60*/  FMUL R6, R4, UR10 ;  /* 0x0000000a04067c20 */ /* 0x000fe20008400000 */
[----:B------:R-:W-:Y:S01]  /*7e70*/  ULDC.64 UR10, c[0x0][0x640] ;  /* 0x00019000000a7ab9 */ /* 0x000fe20000000a00 */
[----:B------:R-:W-:Y:S01]  /*7e80*/  IMAD R4, R2, UR6, RZ ;  /* 0x0000000602047c24 */ /* 0x000fe2000f8e02ff */
[----:B------:R-:W-:Y:S01]  /*7e90*/  ISETP.NE.U32.AND P1, PT, RZ, UR10, PT ;  /* 0x0000000aff007c0c */ /* 0x000fe2000bf25070 */
[C---:B------:R-:W-:Y:S01]  /*7ea0*/  IMAD.WIDE.U32 R2, R5.reuse, UR6, R16 ;  /* 0x0000000605027c25 */ /* 0x040fe2000f8e0010 */
[----:B0-----:R-:W-:Y:S01]  /*7eb0*/  R2UR UR5, R10 ;  /* 0x000000000a0572ca */ /* 0x001fe200000e0000 */
[----:B------:R-:W0:Y:S01]  /*7ec0*/  F2I.U32.TRUNC.NTZ R6, R6 ;  /* 0x0000000600067305 */ /* 0x000e22000020f000 */
[----:B------:R-:W-:Y:S01]  /*7ed0*/  ULDC UR6, c[0x0][0x618] ;  /* 0x0001860000067ab9 */ /* 0x000fe20000000800 */
[----:B------:R-:W-:Y:S01]  /*7ee0*/  IMAD R5, R5, UR7, R4 ;  /* 0x0000000705057c24 */ /* 0x000fe2000f8e0204 */
[----:B------:R-:W-:-:S03]  /*7ef0*/  ISETP.NE.AND.EX P1, PT, RZ, UR11, PT, P1 ;  /* 0x0000000bff007c0c */ /* 0x000fc6000bf25310 */
[----:B------:R-:W-:-:S05]  /*7f00*/  IMAD.IADD R3, R3, 0x1, R5 ;  /* 0x0000000103037824 */ /* 0x000fca00078e0205 */
[--C-:B------:R-:W-:Y:S02]  /*7f10*/  SHF.R.U64 R10, R2, UR6, R3.reuse ;  /* 0x00000006020a7c19 */ /* 0x100fe40008001203 */
[----:B------:R-:W-:Y:S01]  /*7f20*/  SHF.R.U32.HI R3, RZ, UR6, R3 ;  /* 0x00000006ff037c19 */ /* 0x000fe20008011603 */
[----:B------:R-:W-:Y:S01]  /*7f30*/  ULDC UR6, c[0x0][0x608] ;  /* 0x0001820000067ab9 */ /* 0x000fe20000000800 */
[----:B0-----:R-:W-:Y:S02]  /*7f40*/  R2UR UR7, R6 ;  /* 0x00000000060772ca */ /* 0x001fe400000e0000 */
[--C-:B------:R-:W-:Y:S02]  /*7f50*/  SHF.R.U64 R12, R10, UR6, R3.reuse ;  /* 0x000000060a0c7c19 */ /* 0x100fe40008001203 */
[----:B------:R-:W-:Y:S01]  /*7f60*/  SHF.R.U32.HI R3, RZ, UR6, R3 ;  /* 0x00000006ff037c19 */ /* 0x000fe20008011603 */
[----:B------:R-:W-:-:S03]  /*7f70*/  UIADD3 UR6, -UR5, URZ, URZ ;  /* 0x0000003f05067290 */ /* 0x000fc6000fffe13f */
[--C-:B------:R-:W-:Y:S01]  /*7f80*/  SHF.R.U64 R13, R12, UR8, R3.reuse ;  /* 0x000000080c0d7c19 */ /* 0x100fe20008001203 */
[----:B------:R-:W-:Y:S01]  /*7f90*/  ULDC UR5, c[0x0][0x144] ;  /* 0x0000510000057ab9 */ /* 0x000fe20000000800 */
[----:B------:R-:W-:-:S03]  /*7fa0*/  SHF.R.U32.HI R3, RZ, UR8, R3 ;  /* 0x00000008ff037c19 */ /* 0x000fc60008011603 */
[----:B------:R-:W-:Y:S01]  /*7fb0*/  IMAD.MOV.U32 R2, RZ, RZ, R13 ;  /* 0x000000ffff027224 */ /* 0x000fe200078e000d */
[----:B------:R-:W-:Y:S06]  /*7fc0*/  @!P1 BRA `(.L_x_173) ;  /* 0x0000000000289947 */ /* 0x000fec0003800000 */
        /* <DEDUP_REMOVED lines=10> */
.L_x_173:
[----:B------:R-:W-:Y:S01]  /*8070*/  UISETP.NE.AND UP0, UPT, UR45, URZ, UPT ;  /* 0x0000003f2d00728c */ /* 0x000fe2000bf05270 */
[----:B------:R-:W-:Y:S01]  /*8080*/  SHF.R.U64 R3, R2, UR12, R3 ;  /* 0x0000000c02037c19 */ /* 0x000fe20008001203 */
[----:B------:R-:W-:Y:S01]  /*8090*/  UIADD3 UR7, -UR7, URZ, URZ ;  /* 0x0000003f07077290 */ /* 0x000fe2000fffe13f */
[----:B------:R-:W-:Y:S01]  /*80a0*/  LOP3.LUT R2, R12, UR22, RZ, 0xc0, !PT ;  /* 0x000000160c027c12 */ /* 0x000fe2000f8ec0ff */
[----:B------:R-:W-:Y:S01]  /*80b0*/  UIMAD UR4, UR5, UR6, UR4 ;  /* 0x00000006050472a4 */ /* 0x000fe2000f8e0204 */
[----:B------:R-:W-:Y:S01]  /*80c0*/  LOP3.LUT R5, R10, UR13, RZ, 0xc0, !PT ;  /* 0x0000000d0a057c12 */ /* 0x000fe2000f8ec0ff */
[----:B------:R-:W-:Y:S01]  /*80d0*/  IMAD.MOV R4, RZ, RZ, -R3 ;  /* 0x000000ffff047224 */ /* 0x000fe200078e0a03 */
[----:B------:R-:W-:Y:S01]  /*80e0*/  ULDC UR5, c[0x0][0x148] ;  /* 0x0000520000057ab9 */ /* 0x000fe20000000800 */
[----:B------:R-:W-:Y:S01]  /*80f0*/  IMAD R18, R3, UR21, R2 ;  /* 0x0000001503127c24 */ /* 0x000fe2000f8e0202 */
[----:B------:R-:W-:Y:S01]  /*8100*/  PLOP3.LUT P1, PT, PT, PT, UP0, 0x80, 0x0 ;  /* 0x000000000000781c */ /* 0x000fe20003f2f008 */
[----:B------:R-:W-:Y:S01]  /*8110*/  IMAD.MOV.U32 R3, RZ, RZ, 0x1 ;  /* 0x00000001ff037424 */ /* 0x000fe200078e00ff */
[----:B------:R-:W-:-:S03]  /*8120*/  @UP0 UIMAD UR4, UR5, UR7, UR9 ;  /* 0x00000007050402a4 */ /* 0x000fc6000f8e0209 */
[----:B------:R-:W-:Y:S02]  /*8130*/  ULDC UR5, c[0x0][0x638] ;  /* 0x00018e0000057ab9 */ /* 0x000fe40000000800 */
[----:B------:R-:W-:Y:S02]  /*8140*/  IMAD R2, R4, UR5, R13 ;  /* 0x0000000504027c24 */ /* 0x000fe4000f8e020d */
[----:B--2---:R-:W-:Y:S01]  /*8150*/  IMAD R18, R18, R15, UR4 ;  /* 0x0000000412127e24 */ /* 0x004fe2000f8e020f */
[----:B------:R-:W-:Y:S02]  /*8160*/  ULDC UR4, c[0x0][0x600] ;  /* 0x0001800000047ab9 */ /* 0x000fe40000000800 */
[----:B------:R-:W-:-:S05]  /*8170*/  IMAD R5, R2, UR4, R5 ;  /* 0x0000000402057c24 */ /* 0x000fca000f8e0205 */
[----:B------:R-:W-:Y:S02]  /*8180*/  SEL R2, R5, R18, !P1 ;  /* 0x0000001205027207 */ /* 0x000fe40004800000 */
[----:B------:R-:W-:-:S07]  /*8190*/  SEL R18, R18, R5, !P1 ;  /* 0x0000000512127207 */ /* 0x000fce0004800000 */
.L_x_171:
[----:B------:R-:W-:Y:S05]  /*81a0*/  BSYNC B1 ;  /* 0x0000000000017941 */ /* 0x000fea0003800000 */
.L_x_170:
[----:B------:R-:W-:-:S13]  /*81b0*/  LOP3.LUT P1, RZ, R3, 0xff, RZ, 0xc0, !PT ;  /* 0x000000ff03ff7812 */ /* 0x000fda000782c0ff */
[----:B------:R-:W-:Y:S05]  /*81c0*/  @P1 BRA `(.L_x_174) ;  /* 0xfffffff000ac1947 */ /* 0x000fea000383ffff */
[----:B------:R-:W-:Y:S05]  /*81d0*/  BSYNC B0 ;  /* 0x0000000000007941 */ /* 0x000fea0003800000 */
.L_x_162:
[----:B------:R-:W-:-:S03]  /*81e0*/  UMOV UR4, 0xffffffff ;  /* 0xffffffff00047882 */ /* 0x000fc60000000000 */
[----:B------:R-:W-:Y:S05]  /*81f0*/  BRA.DIV UR4, `(.L_x_175) ;  /* 0x0000000204fc7947 */ /* 0x000fea000b800000 */
[----:B------:R-:W-:-:S13]  /*8200*/  ELECT P6, URZ, PT ;  /* 0x00000000003f782f */ /* 0x000fda00038c0000 */
.L_x_189:
[----:B------:R-:W-:Y:S04]  /*8210*/  BSSY B0, `(.L_x_176) ;  /* 0x000001a000007945 */ /* 0x000fe80003800000 */
[----:B------:R-:W-:Y:S05]  /*8220*/  @!P6 BRA `(.L_x_177) ;  /* 0x000000000060e947 */ /* 0x000fea0003800000 */
[----:B------:R-:W-:-:S04]  /*8230*/  ULOP3.LUT UR4, UR39, 0x2, URZ, 0xfc, !UPT ;  /* 0x0000000227047892 */ /* 0x000fc8000f8efc3f */
[----:B------:R-:W-:-:S06]  /*8240*/  UISETP.NE.AND UP0, UPT, UR4, 0x3, UPT ;  /* 0x000000030400788c */ /* 0x000fcc000bf05270 */
[----:B------:R-:W-:-:S13]  /*8250*/  PLOP3.LUT P0, PT, PT, PT, UP0, 0x80, 0x0 ;  /* 0x000000000000781c */ /* 0x000fda0003f0f008 */
[----:B------:R-:W-:Y:S05]  /*8260*/  @!P0 BRA `(.L_x_178) ;  /* 0x0000000000048947 */ /* 0x000fea0003800000 */
[----:B------:R-:W-:Y:S01]  /*8270*/  BPT.TRAP 0x1 ;  /* 0x000000040000795c */ /* 0x000fe20000300000 */
.L_x_178:
[----:B------:R-:W0:Y:S01]  /*8280*/  S2R R3, SR_CgaCtaId ;  /* 0x0000000000037919 */ /* 0x000e220000008800 */
[----:B------:R-:W-:-:S04]  /*8290*/  MOV R2, 0x400 ;  /* 0x0000040000027802 */ /* 0x000fc80000000f00 */
[----:B0-----:R-:W-:Y:S02]  /*82a0*/  LEA R3, R3, R2, 0x18 ;  /* 0x0000000203037211 */ /* 0x001fe400078ec0ff */
[----:B------:R-:W-:-:S03]  /*82b0*/  SHF.L.U32 R2, R8, 0x1f, RZ ;  /* 0x0000001f08027819 */ /* 0x000fc600000006ff */
[----:B------:R-:W-:-:S04]  /*82c0*/  VIADD R3, R3, 0x10 ;  /* 0x0000001003037836 */ /* 0x000fc80000000000 */
[C---:B------:R-:W-:Y:S02]  /*82d0*/  IMAD R7, R0.reuse, 0x8, R3 ;  /* 0x0000000800077824 */ /* 0x040fe400078e0203 */
[----:B------:R-:W-:Y:S02]  /*82e0*/  VIADD R0, R0, 0x1 ;  /* 0x0000000100007836 */ /* 0x000fe40000000000 */
[----:B------:R-:W0:Y:S03]  /*82f0*/  SYNCS.PHASECHK.TRANS64.TRYWAIT P0, [R7+URZ], R2 ;  /* 0x00000002070075a7 */ /* 0x000e26000800017f */
[----:B------:R-:W-:-:S04]  /*8300*/  ISETP.NE.AND P1, PT, R0, 0x2, PT ;  /* 0x000000020000780c */ /* 0x000fc80003f25270 */
[----:B------:R-:W-:Y:S02]  /*8310*/  SEL R5, RZ, 0x1, P1 ;  /* 0x00000001ff057807 */ /* 0x000fe40000800000 */
[----:B------:R-:W-:Y:S02]  /*8320*/  SEL R0, R0, RZ, P1 ;  /* 0x000000ff00007207 */ /* 0x000fe40000800000 */
[----:B------:R-:W-:Y:S01]  /*8330*/  LOP3.LUT R5, R8, R5, RZ, 0x3c, !PT ;  /* 0x0000000508057212 */ /* 0x000fe200078e3cff */
[----:B0-----:R-:W-:Y:S06]  /*8340*/  @!P0 BRA `(.L_x_179) ;  /* 0x0000000000c88947 */ /* 0x001fec0003800000 */
.L_x_190:
[----:B------:R-:W-:Y:S01]  /*8350*/  IMAD R3, R0, 0x8, R3 ;  /* 0x0000000800037824 */ /* 0x000fe200078e0203 */
[----:B------:R-:W-:-:S07]  /*8360*/  SHF.L.U32 R0, R5, 0x1f, RZ ;  /* 0x0000001f05007819 */ /* 0x000fce00000006ff */
.L_x_180:
[----:B-1----:R1:W2:Y:S02]  /*8370*/  SYNCS.PHASECHK.TRANS64.TRYWAIT P0, [R3+URZ], R0 ;  /* 0x00000000030075a7 */ /* 0x0022a4000800017f */
[----:B--2---:R-:W-:Y:S05]  /*8380*/  @!P0 NANOSLEEP.SYNCS 0x989680 ;  /* 0x009896800000895d */ /* 0x004fea0003900000 */
[----:B------:R-:W2:Y:S02]  /*8390*/  @!P0 SYNCS.PHASECHK.TRANS64 P0, [R3+URZ], R0 ;  /* 0x00000000030085a7 */ /* 0x000ea4000800007f */
[----:B--2---:R-:W-:Y:S05]  /*83a0*/  @!P0 BRA `(.L_x_180) ;  /* 0xfffffffc00f08947 */ /* 0x004fea000383ffff */
.L_x_177:
[----:B------:R-:W-:Y:S05]  /*83b0*/  BSYNC B0 ;  /* 0x0000000000007941 */ /* 0x000fea0003800000 */
.L_x_176:
[----:B------:R-:W-:Y:S05]  /*83c0*/  EXIT ;  /* 0x000000000000794d */ /* 0x000fea0003800000 */
.L_x_14:
[----:B0-----:R0:W1:Y:S02]  /*83d0*/  SYNCS.PHASECHK.TRANS64.TRYWAIT P0, [R95+URZ+-0x8], R0 ;  /* 0xfffff8005f0075a7 */ /* 0x001064000800017f */
[----:B-1----:R-:W-:Y:S05]  /*83e0*/  @!P0 NANOSLEEP.SYNCS 0x989680 ;  /* 0x009896800000895d */ /* 0x002fea0003900000 */
[----:B------:R-:W1:Y:S02]  /*83f0*/  @!P0 SYNCS.PHASECHK.TRANS64 P0, [R95+URZ+-0x8], R0 ;  /* 0xfffff8005f0085a7 */ /* 0x000e64000800007f */
[----:B-1----:R-:W-:Y:S05]  /*8400*/  @!P0 BRA `(.L_x_14) ;  /* 0xfffffffc00f08947 */ /* 0x002fea000383ffff */
[----:B------:R-:W-:Y:S05]  /*8410*/  BRA `(.L_x_181) ;  /* 0xffffff9000807947 */ /* 0x000fea000383ffff */
.L_x_19:
[----:B-1----:R1:W2:Y:S02]  /*8420*/  SYNCS.PHASECHK.TRANS64.TRYWAIT P1, [R3+URZ], R0 ;  /* 0x00000000030075a7 */ /* 0x0022a4000802017f */
[----:B--2---:R-:W-:Y:S05]  /*8430*/  @!P1 NANOSLEEP.SYNCS 0x989680 ;  /* 0x009896800000995d */ /* 0x004fea0003900000 */
[----:B------:R-:W2:Y:S02]  /*8440*/  @!P1 SYNCS.PHASECHK.TRANS64 P1, [R3+URZ], R0 ;  /* 0x00000000030095a7 */ /* 0x000ea4000802007f */
[----:B--2---:R-:W-:Y:S05]  /*8450*/  @!P1 BRA `(.L_x_19) ;  /* 0xfffffffc00f09947 */ /* 0x004fea000383ffff */
[----:B------:R-:W-:Y:S05]  /*8460*/  BRA `(.L_x_18) ;  /* 0xffffff9000f87947 */ /* 0x000fea000383ffff */
.L_x_24:
[----:B-1----:R-:W-:-:S04]  /*8470*/  IMAD.U32 R4, RZ, RZ, UR4 ;  /* 0x00000004ff047e24 */ /* 0x002fc8000f8e00ff */
[----:B------:R1:W2:Y:S03]  /*8480*/  SYNCS.PHASECHK.TRANS64.TRYWAIT P1, [R4+URZ], R3 ;  /* 0x00000003040075a7 */ /* 0x0002a6000802017f */
[----:B--2---:R-:W-:Y:S05]  /*8490*/  @!P1 NANOSLEEP.SYNCS 0x989680 ;  /* 0x009896800000995d */ /* 0x004fea0003900000 */
[----:B------:R-:W2:Y:S02]  /*84a0*/  @!P1 SYNCS.PHASECHK.TRANS64 P1, [R4+URZ], R3 ;  /* 0x00000003040095a7 */ /* 0x000ea4000802007f */
[----:B--2---:R-:W-:Y:S05]  /*84b0*/  @!P1 BRA `(.L_x_24) ;  /* 0xfffffffc00ec9947 */ /* 0x004fea000383ffff */
[----:B------:R-:W-:Y:S05]  /*84c0*/  BRA `(.L_x_23) ;  /* 0xffffff9c00187947 */ /* 0x000fea000383ffff */
.L_x_30:
[----:B0-----:R0:W1:Y:S02]  /*84d0*/  SYNCS.PHASECHK.TRANS64.TRYWAIT P0, [R95+URZ+0x8], R0 ;  /* 0x000008005f0075a7 */ /* 0x001064000800017f */
[----:B-1----:R-:W-:Y:S05]  /*84e0*/  @!P0 NANOSLEEP.SYNCS 0x989680 ;  /* 0x009896800000895d */ /* 0x002fea0003900000 */
[----:B------:R-:W1:Y:S02]  /*84f0*/  @!P0 SYNCS.PHASECHK.TRANS64 P0, [R95+URZ+0x8], R0 ;  /* 0x000008005f0085a7 */ /* 0x000e64000800007f */
[----:B-1----:R-:W-:Y:S05]  /*8500*/  @!P0 BRA `(.L_x_30) ;  /* 0xfffffffc00f08947 */ /* 0x002fea000383ffff */
[----:B------:R-:W-:Y:S05]  /*8510*/  BRA `(.L_x_182) ;  /* 0xffffffa400707947 */ /* 0x000fea000383ffff */
.L_x_163:
[----:B------:R-:W-:Y:S01]  /*8520*/  BSSY B1, `(.L_x_183) ;  /* 0x0000006000017945 */ /* 0x000fe20003800000 */
[----:B------:R-:W-:-:S07]  /*8530*/  IMAD.MOV.U32 R15, RZ, RZ, -0x1 ;  /* 0xffffffffff0f7424 */ /* 0x000fce00078e00ff */
[----:B------:R-:W-:Y:S05]  /*8540*/  WARPSYNC.COLLECTIVE R15, `(.L_x_184) ;  /* 0x000000000f0c7348 */ /* 0x000fea0003c00000 */
[----:B------:R-:W-:Y:S02]  /*8550*/  ELECT P6, UR62, PT ;  /* 0x00000000003e782f */ /* 0x000fe400038c0000 */
[----:B------:R-:W-:Y:S01]  /*8560*/  MOV R14, UR62 ;  /* 0x0000003e000e7c02 */ /* 0x000fe20008000f00 */
[----:B------:R-:W-:Y:S10]  /*8570*/  ENDCOLLECTIVE ;  /* 0x000000000000791b */ /* 0x000ff40003800000 */
.L_x_184:
[----:B------:R-:W-:Y:S05]  /*8580*/  BSYNC B1 ;  /* 0x0000000000017941 */ /* 0x000fea0003800000 */
.L_x_183:
[----:B------:R-:W-:Y:S05]  /*8590*/  BRA `(.L_x_185) ;  /* 0xffffffec00c47947 */ /* 0x000fea000383ffff */
.L_x_166:
[----:B-1----:R1:W2:Y:S02]  /*85a0*/  SYNCS.PHASECHK.TRANS64.TRYWAIT P1, [R7+URZ+0x10], R4 ;  /* 0x00001004070075a7 */ /* 0x0022a4000802017f */
[----:B--2---:R-:W-:Y:S05]  /*85b0*/  @!P1 NANOSLEEP.SYNCS 0x989680 ;  /* 0x009896800000995d */ /* 0x004fea0003900000 */
[----:B------:R-:W2:Y:S02]  /*85c0*/  @!P1 SYNCS.PHASECHK.TRANS64 P1, [R7+URZ+0x10], R4 ;  /* 0x00001004070095a7 */ /* 0x000ea4000802007f */
[----:B--2---:R-:W-:Y:S05]  /*85d0*/  @!P1 BRA `(.L_x_166) ;  /* 0xfffffffc00f09947 */ /* 0x004fea000383ffff */
[----:B------:R-:W-:Y:S05]  /*85e0*/  BRA `(.L_x_186) ;  /* 0xffffffec00f87947 */ /* 0x000fea000383ffff */
.L_x_175:
[----:B------:R-:W-:Y:S01]  /*85f0*/  BSSY B0, `(.L_x_187) ;  /* 0x0000006000007945 */ /* 0x000fe20003800000 */
[----:B------:R-:W-:-:S07]  /*8600*/  IMAD.MOV.U32 R15, RZ, RZ, -0x1 ;  /* 0xffffffffff0f7424 */ /* 0x000fce00078e00ff */
[----:B------:R-:W-:Y:S05]  /*8610*/  WARPSYNC.COLLECTIVE R15, `(.L_x_188) ;  /* 0x000000000f0c7348 */ /* 0x000fea0003c00000 */
[----:B------:R-:W-:Y:S02]  /*8620*/  ELECT P6, UR62, PT ;  /* 0x00000000003e782f */ /* 0x000fe400038c0000 */
[----:B------:R-:W-:Y:S01]  /*8630*/  MOV R14, UR62 ;  /* 0x0000003e000e7c02 */ /* 0x000fe20008000f00 */
[----:B------:R-:W-:Y:S10]  /*8640*/  ENDCOLLECTIVE ;  /* 0x000000000000791b */ /* 0x000ff40003800000 */
.L_x_188:
[----:B------:R-:W-:Y:S05]  /*8650*/  BSYNC B0 ;  /* 0x0000000000007941 */ /* 0x000fea0003800000 */
.L_x_187:
[----:B------:R-:W-:Y:S05]  /*8660*/  BRA `(.L_x_189) ;  /* 0xfffffff800e87947 */ /* 0x000fea000383ffff */
.L_x_179:
[----:B0-----:R0:W1:Y:S02]  /*8670*/  SYNCS.PHASECHK.TRANS64.TRYWAIT P0, [R7+URZ], R2 ;  /* 0x00000002070075a7 */ /* 0x001064000800017f */
[----:B-1----:R-:W-:Y:S05]  /*8680*/  @!P0 NANOSLEEP.SYNCS 0x989680 ;  /* 0x009896800000895d */ /* 0x002fea0003900000 */
[----:B------:R-:W1:Y:S02]  /*8690*/  @!P0 SYNCS.PHASECHK.TRANS64 P0, [R7+URZ], R2 ;  /* 0x00000002070085a7 */ /* 0x000e64000800007f */
[----:B-1----:R-:W-:Y:S05]  /*86a0*/  @!P0 BRA `(.L_x_179) ;  /* 0xfffffffc00f08947 */ /* 0x002fea000383ffff */
[----:B------:R-:W-:Y:S05]  /*86b0*/  BRA `(.L_x_190) ;  /* 0xfffffffc00247947 */ /* 0x000fea000383ffff */
.L_x_191:
[----:B------:R-:W-:-:S00]  /*86c0*/  BRA `(.L_x_191) ;  /* 0xfffffffc00fc7947 */ /* 0x000fc0000383ffff */
[----:B------:R-:W-:-:S00]  /*86d0*/  NOP ;  /* 0x0000000000007918 */ /* 0x000fc00000000000 */
        /* <DEDUP_REMOVED lines=10> */
.L_x_192:


//--------------------- .nv.global.init           --------------------------
	.section	.nv.global.init,"aw",@progbits
.nv.global.init:
	.type		$str$22,@object
	.size		$str$22,($str$23 - $str$22)
$str$22:
        /*0000*/ 	.byte	0x6b, 0x5f, 0x74, 0x69, 0x6c, 0x65, 0x5f, 0x63, 0x6f, 0x75, 0x6e, 0x74, 0x20, 0x3e, 0x3d, 0x20
        /*0010*/ 	.byte	0x31, 0x00
	.type		$str$23,@object
	.size		$str$23,(__unnamed_1 - $str$23)
$str$23:
        /*0012*/ 	.byte	0x2f, 0x74, 0x6d, 0x70, 0x2f, 0x63, 0x75, 0x74, 0x6c, 0x61, 0x73, 0x73, 0x5f, 0x73, 0x77, 0x65
        /*0022*/ 	.byte	0x65, 0x70, 0x5f, 0x73, 0x72, 0x63, 0x2f, 0x69, 0x6e, 0x63, 0x6c, 0x75, 0x64, 0x65, 0x2f, 0x63
        /*0032*/ 	.byte	0x75, 0x74, 0x6c, 0x61, 0x73, 0x73, 0x2f, 0x67, 0x65, 0x6d, 0x6d, 0x2f, 0x63, 0x6f, 0x6c, 0x6c
        /*0042*/ 	.byte	0x65, 0x63, 0x74, 0x69, 0x76, 0x65, 0x2f, 0x73, 0x6d, 0x39, 0x30, 0x5f, 0x6d, 0x6d, 0x61, 0x5f
        /*0052*/ 	.byte	0x74, 0x6d, 0x61, 0x5f, 0x67, 0x6d, 0x6d, 0x61, 0x5f, 0x73, 0x73, 0x5f, 0x77, 0x61, 0x72, 0x70
        /*0062*/ 	.byte	0x73, 0x70, 0x65, 0x63, 0x69, 0x61, 0x6c, 0x69, 0x7a, 0x65, 0x64, 0x2e, 0x68, 0x70, 0x70, 0x00
	.type		__unnamed_1,@object
	.size		__unnamed_1,(.L_0 - __unnamed_1)
__unnamed_1:
        /*0072*/ 	.byte	0x76, 0x6f, 0x69, 0x64, 0x20, 0x63, 0x75, 0x74, 0x6c, 0x61, 0x73, 0x73, 0x3a, 0x3a, 0x67, 0x65
        /* <DEDUP_REMOVED lines=176> */
        /*0b82*/ 	.byte	0x3a, 0x3a, 0x69, 0x64, 0x65, 0x6e, 0x74, 0x69, 0x74, 0x79, 0x5d, 0x00
.L_0:


//--------------------- .nv.shared._ZN7cutlass13device_kernelINS_4gemm6kernel13GemmUniversalIN4cute5tupleIJiiiiEEENS1_10collective13CollectiveMmaINS1_34MainloopSm90TmaGmmaWarpSpecializedILi2ENS5_IJNS4_1CILi1EEESB_SB_EEENS1_32KernelTmaWarpSpecializedPingpongEEENS5_IJNSA_ILi64EEENSA_ILi128EEESG_EEENS_10tfloat32_tENS5_IJlSB_lEEESI_SJ_NS4_8TiledMMAINS4_8MMA_AtomIJNS4_4SM904GMMA30MMA_64x128x8_F32TF32TF32_SS_TNILNSN_7ScaleInE1ELSP_1EEEEEENS4_6LayoutISC_NS5_IJNSA_ILi0EEEST_ST_EEEEENS5_IJNS4_10UnderscoreESW_SW_EEEEENS4_13SM90_TMA_LOADENS4_14ComposedLayoutINS4_7SwizzleILi3ELi4ELi3EEENS4_18smem_ptr_flag_bitsILi32EEENSS_INS5_IJNSA_ILi8EEENSA_ILi32EEEEEENS5_IJS16_SB_EEEEEEEvNS4_8identityESZ_S1A_vS1B_EENS_8epilogue10collective6detail29Sm90TmaWarpSpecializedAdapterINS1E_15DefaultEpilogueISI_SJ_SJ_NS1D_6thread17LinearCombinationISI_Li1EffLNS1I_9ScaleType4KindE0ELNS_15FloatRoundStyleE2ESI_EENS1_15EpilogueDefaultEEEEEvvEEEEvNT_6ParamsE --------------------------
	.section	.nv.shared._ZN7cutlass13device_kernelINS_4gemm6kernel13GemmUniversalIN4cute5tupleIJiiiiEEENS1_10collective13CollectiveMmaINS1_34MainloopSm90TmaGmmaWarpSpecializedILi2ENS5_IJNS4_1CILi1EEESB_SB_EEENS1_32KernelTmaWarpSpecializedPingpongEEENS5_IJNSA_ILi64EEENSA_ILi128EEESG_EEENS_10tfloat32_tENS5_IJlSB_lEEESI_SJ_NS4_8TiledMMAINS4_8MMA_AtomIJNS4_4SM904GMMA30MMA_64x128x8_F32TF32TF32_SS_TNILNSN_7ScaleInE1ELSP_1EEEEEENS4_6LayoutISC_NS5_IJNSA_ILi0EEEST_ST_EEEEENS5_IJNS4_10UnderscoreESW_SW_EEEEENS4_13SM90_TMA_LOADENS4_14ComposedLayoutINS4_7SwizzleILi3ELi4ELi3EEENS4_18smem_ptr_flag_bitsILi32EEENSS_INS5_IJNSA_ILi8EEENSA_ILi32EEEEEENS5_IJS16_SB_EEEEEEEvNS4_8identityESZ_S1A_vS1B_EENS_8epilogue10collective6detail29Sm90TmaWarpSpecializedAdapterINS1E_15DefaultEpilogueISI_SJ_SJ_NS1D_6thread17LinearCombinationISI_Li1EffLNS1I_9ScaleType4KindE0ELNS_15FloatRoundStyleE2ESI_EENS1_15EpilogueDefaultEEEEEvvEEEEvNT_6ParamsE,"aw",@nobits
	.sectionflags	@""
	.align	16
	.zero		1024


//--------------------- .nv.shared.reserved.0     --------------------------
	.section	.nv.shared.reserved.0,"aw",@nobits
	.weak		__nv_reservedSMEM_offset_0_alias
	.size		__nv_reservedSMEM_offset_0_alias, 0, 0
	.other		__nv_reservedSMEM_offset_0_alias,@"STO_CUDA_RESERVED_SHARED STV_DEFAULT"
__nv_reservedSMEM_offset_0_alias:
	.zero		0


//--------------------- .nv.global                --------------------------
	.section	.nv.global,"aw",@nobits
.nv.global:
	.type		_ZN40_INTERNAL_d01aed46_4_k_cu_d9963f3a_230444cute1_E,@object
	.size		_ZN40_INTERNAL_d01aed46_4_k_cu_d9963f3a_230444cute1_E,(_ZN40_INTERNAL_d01aed46_4_k_cu_d9963f3a_230444cuda3std3__45__cpo6cbeginE - _ZN40_INTERNAL_d01aed46_4_k_cu_d9963f3a_230444cute1_E)
_ZN40_INTERNAL_d01aed46_4_k_cu_d9963f3a_230444cute1_E:
	.zero		1
	.type		_ZN40_INTERNAL_d01aed46_4_k_cu_d9963f3a_230444cuda3std3__45__cpo6cbeginE,@object
	.size		_ZN40_INTERNAL_d01aed46_4_k_cu_d9963f3a_230444cuda3std3__45__cpo6cbeginE,(_ZN40_INTERNAL_d01aed46_4_k_cu_d9963f3a_230444cuda3std3__48in_placeE - _ZN40_INTERNAL_d01aed46_4_k_cu_d9963f3a_230444cuda3std3__45__cpo6cbeginE)
_ZN40_INTERNAL_d01aed46_4_k_cu_d9963f3a_230444cuda3std3__45__cpo6cbeginE:
	.zero		1
	.type		_ZN40_INTERNAL_d01aed46_4_k_cu_d9963f3a_230444cuda3std3__48in_placeE,@object
	.size		_ZN40_INTERNAL_d01aed46_4_k_cu_d9963f3a_230444cuda3std3__48in_placeE,(_ZN40_INTERNAL_d01aed46_4_k_cu_d9963f3a_230444cuda3std6ranges3__45__cpo9iter_moveE - _ZN40_INTERNAL_d01aed46_4_k_cu_d9963f3a_230444cuda3std3__48in_placeE)
_ZN40_INTERNAL_d01aed46_4_k_cu_d9963f3a_230444cuda3std3__48in_placeE:
	.zero		1
	.type		_ZN40_INTERNAL_d01aed46_4_k_cu_d9963f3a_230444cuda3std6ranges3__45__cpo9iter_moveE,@object
	.size		_ZN40_INTERNAL_d01aed46_4_k_cu_d9963f3a_230444cuda3std6ranges3__45__cpo9iter_moveE,(_ZN40_INTERNAL_d01aed46_4_k_cu_d9963f3a_230444cuda3std3__45__cpo5beginE - _ZN40_INTERNAL_d01aed46_4_k_cu_d9963f3a_230444cuda3std6ranges3__45__cpo9iter_moveE)
_ZN40_INTERNAL_d01aed46_4_k_cu_d9963f3a_230444cuda3std6ranges3__45__cpo9iter_moveE:
	.zero		1
	.type		_ZN40_INTERNAL_d01aed46_4_k_cu_d9963f3a_230444cuda3std3__45__cpo5beginE,@object
	.size		_ZN40_INTERNAL_d01aed46_4_k_cu_d9963f3a_230444cuda3std3__45__cpo5beginE,(_ZN40_INTERNAL_d01aed46_4_k_cu_d9963f3a_230444cuda3std3__442_GLOBAL__N__d01aed46_4_k_cu_d9963f3a_230446ignoreE - _ZN40_INTERNAL_d01aed46_4_k_cu_d9963f3a_230444cuda3std3__45__cpo5beginE)
_ZN40_INTERNAL_d01aed46_4_k_cu_d9963f3a_230444cuda3std3__45__cpo5beginE:
	.zero		1
	.type		_ZN40_INTERNAL_d01aed46_4_k_cu_d9963f3a_230444cuda3std3__442_GLOBAL__N__d01aed46_4_k_cu_d9963f3a_230446ignoreE,@object
	.size		_ZN40_INTERNAL_d01aed46_4_k_cu_d9963f3a_230444cuda3std3__442_GLOBAL__N__d01aed46_4_k_cu_d9963f3a_230446ignoreE,(_ZN40_INTERNAL_d01aed46_4_k_cu_d9963f3a_230444cute7productE - _ZN40_INTERNAL_d01aed46_4_k_cu_d9963f3a_230444cuda3std3__442_GLOBAL__N__d01aed46_4_k_cu_d9963f3a_230446ignoreE)
_ZN40_INTERNAL_d01aed46_4_k_cu_d9963f3a_230444cuda3std3__442_GLOBAL__N__d01aed46_4_k_cu_d9963f3a_230446ignoreE:
	.zero		1
	.type		_ZN40_INTERNAL_d01aed46_4_k_cu_d9963f3a_230444cute7productE,@object
	.size		_ZN40_INTERNAL_d01aed46_4_k_cu_d9963f3a_230444cute7productE,(_ZN40_INTERNAL_d01aed46_4_k_cu_d9963f3a_230444cuda3std3__45__cpo3endE - _ZN40_INTERNAL_d01aed46_4_k_cu_d9963f3a_230444cute7productE)
_ZN40_INTERNAL_d01aed46_4_k_cu_d9963f3a_230444cute7productE:
	.zero		1
	.type		_ZN40_INTERNAL_d01aed46_4_k_cu_d9963f3a_230444cuda3std3__45__cpo3endE,@object
	.size		_ZN40_INTERNAL_d01aed46_4_k_cu_d9963f3a_230444cuda3std3__45__cpo3endE,(_ZN40_INTERNAL_d01aed46_4_k_cu_d9963f3a_230444cuda3std3__419piecewise_constructE - _ZN40_INTERNAL_d01aed46_4_k_cu_d9963f3a_230444cuda3std3__45__cpo3endE)
_ZN40_INTERNAL_d01aed46_4_k_cu_d9963f3a_230444cuda3std3__45__cpo3endE:
	.zero		1
	.type		_ZN40_INTERNAL_d01aed46_4_k_cu_d9963f3a_230444cuda3std3__419piecewise_constructE,@object
	.size		_ZN40_INTERNAL_d01aed46_4_k_cu_d9963f3a_230444cuda3std3__419piecewise_constructE,(_ZN40_INTERNAL_d01aed46_4_k_cu_d9963f3a_230444cuda3std3__45__cpo4cendE - _ZN40_INTERNAL_d01aed46_4_k_cu_d9963f3a_230444cuda3std3__419piecewise_constructE)
_ZN40_INTERNAL_d01aed46_4_k_cu_d9963f3a_230444cuda3std3__419piecewise_constructE:
	.zero		1
	.type		_ZN40_INTERNAL_d01aed46_4_k_cu_d9963f3a_230444cuda3std3__45__cpo4cendE,@object
	.size		_ZN40_INTERNAL_d01aed46_4_k_cu_d9963f3a_230444cuda3std3__45__cpo4cendE,(_ZN40_INTERNAL_d01aed46_4_k_cu_d9963f3a_230444cuda3std6ranges3__45__cpo4swapE - _ZN40_INTERNAL_d01aed46_4_k_cu_d9963f3a_230444cuda3std3__45__cpo4cendE)
_ZN40_INTERNAL_d01aed46_4_k_cu_d9963f3a_230444cuda3std3__45__cpo4cendE:
	.zero		1
	.type		_ZN40_INTERNAL_d01aed46_4_k_cu_d9963f3a_230444cuda3std6ranges3__45__cpo4swapE,@object
	.size		_ZN40_INTERNAL_d01aed46_4_k_cu_d9963f3a_230444cuda3std6ranges3__45__cpo4swapE,(.L_8 - _ZN40_INTERNAL_d01aed46_4_k_cu_d9963f3a_230444cuda3std6ranges3__45__cpo4swapE)
_ZN40_INTERNAL_d01aed46_4_k_cu_d9963f3a_230444cuda3std6ranges3__45__cpo4swapE:
	.zero		1
.L_8:


//--------------------- .nv.constant0._ZN7cutlass13device_kernelINS_4gemm6kernel13GemmUniversalIN4cute5tupleIJiiiiEEENS1_10collective13CollectiveMmaINS1_34MainloopSm90TmaGmmaWarpSpecializedILi2ENS5_IJNS4_1CILi1EEESB_SB_EEENS1_32KernelTmaWarpSpecializedPingpongEEENS5_IJNSA_ILi64EEENSA_ILi128EEESG_EEENS_10tfloat32_tENS5_IJlSB_lEEESI_SJ_NS4_8TiledMMAINS4_8MMA_AtomIJNS4_4SM904GMMA30MMA_64x128x8_F32TF32TF32_SS_TNILNSN_7ScaleInE1ELSP_1EEEEEENS4_6LayoutISC_NS5_IJNSA_ILi0EEEST_ST_EEEEENS5_IJNS4_10UnderscoreESW_SW_EEEEENS4_13SM90_TMA_LOADENS4_14ComposedLayoutINS4_7SwizzleILi3ELi4ELi3EEENS4_18smem_ptr_flag_bitsILi32EEENSS_INS5_IJNSA_ILi8EEENSA_ILi32EEEEEENS5_IJS16_SB_EEEEEEEvNS4_8identityESZ_S1A_vS1B_EENS_8epilogue10collective6detail29Sm90TmaWarpSpecializedAdapterINS1E_15DefaultEpilogueISI_SJ_SJ_NS1D_6thread17LinearCombinationISI_Li1EffLNS1I_9ScaleType4KindE0ELNS_15FloatRoundStyleE2ESI_EENS1_15EpilogueDefaultEEEEEvvEEEEvNT_6ParamsE --------------------------
	.section	.nv.constant0._ZN7cutlass13device_kernelINS_4gemm6kernel13GemmUniversalIN4cute5tupleIJiiiiEEENS1_10collective13CollectiveMmaINS1_34MainloopSm90TmaGmmaWarpSpecializedILi2ENS5_IJNS4_1CILi1EEESB_SB_EEENS1_32KernelTmaWarpSpecializedPingpongEEENS5_IJNSA_ILi64EEENSA_ILi128EEESG_EEENS_10tfloat32_tENS5_IJlSB_lEEESI_SJ_NS4_8TiledMMAINS4_8MMA_AtomIJNS4_4SM904GMMA30MMA_64x128x8_F32TF32TF32_SS_TNILNSN_7ScaleInE1ELSP_1EEEEEENS4_6LayoutISC_NS5_IJNSA_ILi0EEEST_ST_EEEEENS5_IJNS4_10UnderscoreESW_SW_EEEEENS4_13SM90_TMA_LOADENS4_14ComposedLayoutINS4_7SwizzleILi3ELi4ELi3EEENS4_18smem_ptr_flag_bitsILi32EEENSS_INS5_IJNSA_ILi8EEENSA_ILi32EEEEEENS5_IJS16_SB_EEEEEEEvNS4_8identityESZ_S1A_vS1B_EENS_8epilogue10collective6detail29Sm90TmaWarpSpecializedAdapterINS1E_15DefaultEpilogueISI_SJ_SJ_NS1D_6thread17LinearCombinationISI_Li1EffLNS1I_9ScaleType4KindE0ELNS_15FloatRoundStyleE2ESI_EENS1_15EpilogueDefaultEEEEEvvEEEEvNT_6ParamsE,"a",@progbits
	.sectionflags	@""
	.align	4
.nv.constant0._ZN7cutlass13device_kernelINS_4gemm6kernel13GemmUniversalIN4cute5tupleIJiiiiEEENS1_10collective13CollectiveMmaINS1_34MainloopSm90TmaGmmaWarpSpecializedILi2ENS5_IJNS4_1CILi1EEESB_SB_EEENS1_32KernelTmaWarpSpecializedPingpongEEENS5_IJNSA_ILi64EEENSA_ILi128EEESG_EEENS_10tfloat32_tENS5_IJlSB_lEEESI_SJ_NS4_8TiledMMAINS4_8MMA_AtomIJNS4_4SM904GMMA30MMA_64x128x8_F32TF32TF32_SS_TNILNSN_7ScaleInE1ELSP_1EEEEEENS4_6LayoutISC_NS5_IJNSA_ILi0EEEST_ST_EEEEENS5_IJNS4_10UnderscoreESW_SW_EEEEENS4_13SM90_TMA_LOADENS4_14ComposedLayoutINS4_7SwizzleILi3ELi4ELi3EEENS4_18smem_ptr_flag_bitsILi32EEENSS_INS5_IJNSA_ILi8EEENSA_ILi32EEEEEENS5_IJS16_SB_EEEEEEEvNS4_8identityESZ_S1A_vS1B_EENS_8epilogue10collective6detail29Sm90TmaWarpSpecializedAdapterINS1E_15DefaultEpilogueISI_SJ_SJ_NS1D_6thread17LinearCombinationISI_Li1EffLNS1I_9ScaleType4KindE0ELNS_15FloatRoundStyleE2ESI_EENS1_15EpilogueDefaultEEEEEvvEEEEvNT_6ParamsE:
	.zero		1664


//--------------------- SYMBOLS --------------------------

	.type		.nv.reservedSmem.offset0,@object
	.size		.nv.reservedSmem.offset0,0x4
	.type		__assertfail,@function
